//
// Generated by NVIDIA NVVM Compiler
//
// Compiler Build ID: CL-36424714
// Cuda compilation tools, release 13.0, V13.0.88
// Based on NVVM 20.0.0
//

.version 9.0
.target sm_100
.address_size 64

	// .globl	integrate
.global .align 4 .b8 precalc_xorwow_matrix[102400];
.global .align 4 .b8 precalc_xorwow_offset_matrix[102400];
.global .align 4 .b8 mrg32k3aM1[2304];
.global .align 4 .b8 mrg32k3aM2[2304];
.global .align 4 .b8 mrg32k3aM1SubSeq[2016];
.global .align 4 .b8 mrg32k3aM2SubSeq[2016];
.global .align 4 .b8 mrg32k3aM1Seq[2304];
.global .align 4 .b8 mrg32k3aM2Seq[2304];
.const .align 8 .b8 __cr_lgamma_table[72];

.visible .entry integrate(
	.param .u64 .ptr .align 1 integrate_param_0,
	.param .u64 .ptr .align 1 integrate_param_1,
	.param .u64 .ptr .align 1 integrate_param_2,
	.param .u64 .ptr .align 1 integrate_param_3,
	.param .u64 .ptr .align 1 integrate_param_4
)
{
	.reg .pred 	%p<60>;
	.reg .b32 	%r<557>;
	.reg .b32 	%f<43>;
	.reg .b64 	%rd<81>;

	ld.param.u64 	%rd32, [integrate_param_0];
	ld.param.u64 	%rd33, [integrate_param_1];
	ld.param.u64 	%rd36, [integrate_param_2];
	cvta.to.global.u64 	%rd37, %rd36;
	mov.u32 	%r1, %ntid.x;
	mov.u32 	%r238, %nctaid.x;
	mul.lo.s32 	%r239, %r1, %r238;
	ld.global.u64 	%rd1, [%rd37];
	cvt.s64.s32 	%rd2, %r239;
	or.b64  	%rd38, %rd1, %rd2;
	and.b64  	%rd39, %rd38, -4294967296;
	setp.ne.s64 	%p7, %rd39, 0;
	@%p7 bra 	$L__BB0_2;
	cvt.u32.u64 	%r240, %rd2;
	cvt.u32.u64 	%r241, %rd1;
	div.u32 	%r242, %r241, %r240;
	cvt.u64.u32 	%rd68, %r242;
	bra.uni 	$L__BB0_3;
$L__BB0_2:
	div.u64 	%rd68, %rd1, %rd2;
$L__BB0_3:
	mov.u32 	%r243, %tid.x;
	mov.u32 	%r244, %ctaid.x;
	mad.lo.s32 	%r245, %r244, %r1, %r243;
	cvt.u64.u32 	%rd6, %r245;
	cvta.to.global.u64 	%rd40, %rd32;
	mul.wide.u32 	%rd41, %r245, 48;
	add.s64 	%rd7, %rd40, %rd41;
	cvta.to.global.u64 	%rd42, %rd33;
	ld.global.u64 	%rd43, [%rd42];
	cvt.u32.u64 	%r246, %rd43;
	xor.b32  	%r247, %r246, -1429050551;
	mul.lo.s32 	%r2, %r247, 1099087573;
	{ .reg .b32 tmp; mov.b64 {tmp, %r248}, %rd43; }
	xor.b32  	%r3, %r248, -136515619;
	mul.lo.s32 	%r249, %r3, -1703105765;
	add.s32 	%r250, %r2, %r249;
	add.s32 	%r251, %r250, 6615241;
	add.s32 	%r447, %r2, 123456789;
	st.global.v2.u32 	[%rd7], {%r251, %r447};
	xor.b32  	%r446, %r2, 362436069;
	add.s32 	%r445, %r249, 521288629;
	st.global.v2.u32 	[%rd7+8], {%r446, %r445};
	xor.b32  	%r444, %r249, 88675123;
	add.s32 	%r443, %r2, 5783321;
	st.global.v2.u32 	[%rd7+16], {%r444, %r443};
	setp.eq.s32 	%p8, %r245, 0;
	@%p8 bra 	$L__BB0_45;
	mov.b32 	%r429, 0;
	mov.u64 	%rd69, %rd6;
$L__BB0_5:
	and.b64  	%rd44, %rd69, 3;
	setp.eq.s64 	%p9, %rd44, 0;
	@%p9 bra 	$L__BB0_44;
	mul.wide.u32 	%rd45, %r429, 3200;
	mov.u64 	%rd46, precalc_xorwow_matrix;
	add.s64 	%rd9, %rd46, %rd45;
	mov.b32 	%r430, 0;
$L__BB0_7:
	mov.b32 	%r443, 0;
	mov.u32 	%r444, %r443;
	mov.u32 	%r445, %r443;
	mov.u32 	%r446, %r443;
	mov.u32 	%r447, %r443;
	mov.u32 	%r436, %r443;
$L__BB0_8:
	mul.wide.u32 	%rd47, %r436, 4;
	add.s64 	%rd48, %rd7, %rd47;
	ld.global.u32 	%r22, [%rd48+4];
	shl.b32 	%r23, %r436, 5;
	mov.b32 	%r442, 0;
$L__BB0_9:
	.pragma "nounroll";
	shr.u32 	%r256, %r22, %r442;
	and.b32  	%r257, %r256, 1;
	setp.eq.b32 	%p10, %r257, 1;
	not.pred 	%p11, %p10;
	add.s32 	%r258, %r23, %r442;
	mul.lo.s32 	%r259, %r258, 5;
	mul.wide.u32 	%rd49, %r259, 4;
	add.s64 	%rd10, %rd9, %rd49;
	@%p11 bra 	$L__BB0_11;
	ld.global.u32 	%r260, [%rd10];
	xor.b32  	%r447, %r447, %r260;
	ld.global.u32 	%r261, [%rd10+4];
	xor.b32  	%r446, %r446, %r261;
	ld.global.u32 	%r262, [%rd10+8];
	xor.b32  	%r445, %r445, %r262;
	ld.global.u32 	%r263, [%rd10+12];
	xor.b32  	%r444, %r444, %r263;
	ld.global.u32 	%r264, [%rd10+16];
	xor.b32  	%r443, %r443, %r264;
$L__BB0_11:
	and.b32  	%r266, %r256, 2;
	setp.eq.s32 	%p12, %r266, 0;
	@%p12 bra 	$L__BB0_13;
	ld.global.u32 	%r267, [%rd10+20];
	xor.b32  	%r447, %r447, %r267;
	ld.global.u32 	%r268, [%rd10+24];
	xor.b32  	%r446, %r446, %r268;
	ld.global.u32 	%r269, [%rd10+28];
	xor.b32  	%r445, %r445, %r269;
	ld.global.u32 	%r270, [%rd10+32];
	xor.b32  	%r444, %r444, %r270;
	ld.global.u32 	%r271, [%rd10+36];
	xor.b32  	%r443, %r443, %r271;
$L__BB0_13:
	and.b32  	%r273, %r256, 4;
	setp.eq.s32 	%p13, %r273, 0;
	@%p13 bra 	$L__BB0_15;
	ld.global.u32 	%r274, [%rd10+40];
	xor.b32  	%r447, %r447, %r274;
	ld.global.u32 	%r275, [%rd10+44];
	xor.b32  	%r446, %r446, %r275;
	ld.global.u32 	%r276, [%rd10+48];
	xor.b32  	%r445, %r445, %r276;
	ld.global.u32 	%r277, [%rd10+52];
	xor.b32  	%r444, %r444, %r277;
	ld.global.u32 	%r278, [%rd10+56];
	xor.b32  	%r443, %r443, %r278;
$L__BB0_15:
	and.b32  	%r280, %r256, 8;
	setp.eq.s32 	%p14, %r280, 0;
	@%p14 bra 	$L__BB0_17;
	ld.global.u32 	%r281, [%rd10+60];
	xor.b32  	%r447, %r447, %r281;
	ld.global.u32 	%r282, [%rd10+64];
	xor.b32  	%r446, %r446, %r282;
	ld.global.u32 	%r283, [%rd10+68];
	xor.b32  	%r445, %r445, %r283;
	ld.global.u32 	%r284, [%rd10+72];
	xor.b32  	%r444, %r444, %r284;
	ld.global.u32 	%r285, [%rd10+76];
	xor.b32  	%r443, %r443, %r285;
$L__BB0_17:
	and.b32  	%r287, %r256, 16;
	setp.eq.s32 	%p15, %r287, 0;
	@%p15 bra 	$L__BB0_19;
	ld.global.u32 	%r288, [%rd10+80];
	xor.b32  	%r447, %r447, %r288;
	ld.global.u32 	%r289, [%rd10+84];
	xor.b32  	%r446, %r446, %r289;
	ld.global.u32 	%r290, [%rd10+88];
	xor.b32  	%r445, %r445, %r290;
	ld.global.u32 	%r291, [%rd10+92];
	xor.b32  	%r444, %r444, %r291;
	ld.global.u32 	%r292, [%rd10+96];
	xor.b32  	%r443, %r443, %r292;
$L__BB0_19:
	and.b32  	%r294, %r256, 32;
	setp.eq.s32 	%p16, %r294, 0;
	@%p16 bra 	$L__BB0_21;
	ld.global.u32 	%r295, [%rd10+100];
	xor.b32  	%r447, %r447, %r295;
	ld.global.u32 	%r296, [%rd10+104];
	xor.b32  	%r446, %r446, %r296;
	ld.global.u32 	%r297, [%rd10+108];
	xor.b32  	%r445, %r445, %r297;
	ld.global.u32 	%r298, [%rd10+112];
	xor.b32  	%r444, %r444, %r298;
	ld.global.u32 	%r299, [%rd10+116];
	xor.b32  	%r443, %r443, %r299;
$L__BB0_21:
	and.b32  	%r301, %r256, 64;
	setp.eq.s32 	%p17, %r301, 0;
	@%p17 bra 	$L__BB0_23;
	ld.global.u32 	%r302, [%rd10+120];
	xor.b32  	%r447, %r447, %r302;
	ld.global.u32 	%r303, [%rd10+124];
	xor.b32  	%r446, %r446, %r303;
	ld.global.u32 	%r304, [%rd10+128];
	xor.b32  	%r445, %r445, %r304;
	ld.global.u32 	%r305, [%rd10+132];
	xor.b32  	%r444, %r444, %r305;
	ld.global.u32 	%r306, [%rd10+136];
	xor.b32  	%r443, %r443, %r306;
$L__BB0_23:
	and.b32  	%r308, %r256, 128;
	setp.eq.s32 	%p18, %r308, 0;
	@%p18 bra 	$L__BB0_25;
	ld.global.u32 	%r309, [%rd10+140];
	xor.b32  	%r447, %r447, %r309;
	ld.global.u32 	%r310, [%rd10+144];
	xor.b32  	%r446, %r446, %r310;
	ld.global.u32 	%r311, [%rd10+148];
	xor.b32  	%r445, %r445, %r311;
	ld.global.u32 	%r312, [%rd10+152];
	xor.b32  	%r444, %r444, %r312;
	ld.global.u32 	%r313, [%rd10+156];
	xor.b32  	%r443, %r443, %r313;
$L__BB0_25:
	and.b32  	%r315, %r256, 256;
	setp.eq.s32 	%p19, %r315, 0;
	@%p19 bra 	$L__BB0_27;
	ld.global.u32 	%r316, [%rd10+160];
	xor.b32  	%r447, %r447, %r316;
	ld.global.u32 	%r317, [%rd10+164];
	xor.b32  	%r446, %r446, %r317;
	ld.global.u32 	%r318, [%rd10+168];
	xor.b32  	%r445, %r445, %r318;
	ld.global.u32 	%r319, [%rd10+172];
	xor.b32  	%r444, %r444, %r319;
	ld.global.u32 	%r320, [%rd10+176];
	xor.b32  	%r443, %r443, %r320;
$L__BB0_27:
	and.b32  	%r322, %r256, 512;
	setp.eq.s32 	%p20, %r322, 0;
	@%p20 bra 	$L__BB0_29;
	ld.global.u32 	%r323, [%rd10+180];
	xor.b32  	%r447, %r447, %r323;
	ld.global.u32 	%r324, [%rd10+184];
	xor.b32  	%r446, %r446, %r324;
	ld.global.u32 	%r325, [%rd10+188];
	xor.b32  	%r445, %r445, %r325;
	ld.global.u32 	%r326, [%rd10+192];
	xor.b32  	%r444, %r444, %r326;
	ld.global.u32 	%r327, [%rd10+196];
	xor.b32  	%r443, %r443, %r327;
$L__BB0_29:
	and.b32  	%r329, %r256, 1024;
	setp.eq.s32 	%p21, %r329, 0;
	@%p21 bra 	$L__BB0_31;
	ld.global.u32 	%r330, [%rd10+200];
	xor.b32  	%r447, %r447, %r330;
	ld.global.u32 	%r331, [%rd10+204];
	xor.b32  	%r446, %r446, %r331;
	ld.global.u32 	%r332, [%rd10+208];
	xor.b32  	%r445, %r445, %r332;
	ld.global.u32 	%r333, [%rd10+212];
	xor.b32  	%r444, %r444, %r333;
	ld.global.u32 	%r334, [%rd10+216];
	xor.b32  	%r443, %r443, %r334;
$L__BB0_31:
	and.b32  	%r336, %r256, 2048;
	setp.eq.s32 	%p22, %r336, 0;
	@%p22 bra 	$L__BB0_33;
	ld.global.u32 	%r337, [%rd10+220];
	xor.b32  	%r447, %r447, %r337;
	ld.global.u32 	%r338, [%rd10+224];
	xor.b32  	%r446, %r446, %r338;
	ld.global.u32 	%r339, [%rd10+228];
	xor.b32  	%r445, %r445, %r339;
	ld.global.u32 	%r340, [%rd10+232];
	xor.b32  	%r444, %r444, %r340;
	ld.global.u32 	%r341, [%rd10+236];
	xor.b32  	%r443, %r443, %r341;
$L__BB0_33:
	and.b32  	%r343, %r256, 4096;
	setp.eq.s32 	%p23, %r343, 0;
	@%p23 bra 	$L__BB0_35;
	ld.global.u32 	%r344, [%rd10+240];
	xor.b32  	%r447, %r447, %r344;
	ld.global.u32 	%r345, [%rd10+244];
	xor.b32  	%r446, %r446, %r345;
	ld.global.u32 	%r346, [%rd10+248];
	xor.b32  	%r445, %r445, %r346;
	ld.global.u32 	%r347, [%rd10+252];
	xor.b32  	%r444, %r444, %r347;
	ld.global.u32 	%r348, [%rd10+256];
	xor.b32  	%r443, %r443, %r348;
$L__BB0_35:
	and.b32  	%r350, %r256, 8192;
	setp.eq.s32 	%p24, %r350, 0;
	@%p24 bra 	$L__BB0_37;
	ld.global.u32 	%r351, [%rd10+260];
	xor.b32  	%r447, %r447, %r351;
	ld.global.u32 	%r352, [%rd10+264];
	xor.b32  	%r446, %r446, %r352;
	ld.global.u32 	%r353, [%rd10+268];
	xor.b32  	%r445, %r445, %r353;
	ld.global.u32 	%r354, [%rd10+272];
	xor.b32  	%r444, %r444, %r354;
	ld.global.u32 	%r355, [%rd10+276];
	xor.b32  	%r443, %r443, %r355;
$L__BB0_37:
	and.b32  	%r357, %r256, 16384;
	setp.eq.s32 	%p25, %r357, 0;
	@%p25 bra 	$L__BB0_39;
	ld.global.u32 	%r358, [%rd10+280];
	xor.b32  	%r447, %r447, %r358;
	ld.global.u32 	%r359, [%rd10+284];
	xor.b32  	%r446, %r446, %r359;
	ld.global.u32 	%r360, [%rd10+288];
	xor.b32  	%r445, %r445, %r360;
	ld.global.u32 	%r361, [%rd10+292];
	xor.b32  	%r444, %r444, %r361;
	ld.global.u32 	%r362, [%rd10+296];
	xor.b32  	%r443, %r443, %r362;
$L__BB0_39:
	and.b32  	%r364, %r256, 32768;
	setp.eq.s32 	%p26, %r364, 0;
	@%p26 bra 	$L__BB0_41;
	ld.global.u32 	%r365, [%rd10+300];
	xor.b32  	%r447, %r447, %r365;
	ld.global.u32 	%r366, [%rd10+304];
	xor.b32  	%r446, %r446, %r366;
	ld.global.u32 	%r367, [%rd10+308];
	xor.b32  	%r445, %r445, %r367;
	ld.global.u32 	%r368, [%rd10+312];
	xor.b32  	%r444, %r444, %r368;
	ld.global.u32 	%r369, [%rd10+316];
	xor.b32  	%r443, %r443, %r369;
$L__BB0_41:
	add.s32 	%r442, %r442, 16;
	setp.ne.s32 	%p27, %r442, 32;
	@%p27 bra 	$L__BB0_9;
	mad.lo.s32 	%r370, %r436, -31, %r23;
	add.s32 	%r436, %r370, 1;
	setp.ne.s32 	%p28, %r436, 5;
	@%p28 bra 	$L__BB0_8;
	st.global.u32 	[%rd7+4], %r447;
	st.global.u32 	[%rd7+8], %r446;
	st.global.u32 	[%rd7+12], %r445;
	st.global.u32 	[%rd7+16], %r444;
	st.global.u32 	[%rd7+20], %r443;
	add.s32 	%r430, %r430, 1;
	cvt.u32.u64 	%r371, %rd69;
	and.b32  	%r372, %r371, 3;
	setp.lt.u32 	%p29, %r430, %r372;
	@%p29 bra 	$L__BB0_7;
$L__BB0_44:
	shr.u64 	%rd11, %rd69, 2;
	add.s32 	%r429, %r429, 1;
	setp.gt.u64 	%p30, %rd69, 3;
	mov.u64 	%rd69, %rd11;
	@%p30 bra 	$L__BB0_5;
$L__BB0_45:
	mov.b32 	%r373, 0;
	st.global.v2.u32 	[%rd7+24], {%r373, %r373};
	st.global.u32 	[%rd7+32], %r373;
	mov.b64 	%rd73, 0;
	st.global.u64 	[%rd7+40], %rd73;
	setp.lt.u64 	%p31, %rd1, %rd2;
	mov.u64 	%rd74, %rd73;
	@%p31 bra 	$L__BB0_58;
	mad.lo.s32 	%r375, %r3, -1703105765, %r2;
	add.s32 	%r556, %r375, 6615241;
	max.u64 	%rd12, %rd68, 1;
	setp.lt.u64 	%p32, %rd68, 2;
	mov.b64 	%rd74, 0;
	mov.u64 	%rd73, %rd74;
	@%p32 bra 	$L__BB0_53;
	and.b64  	%rd70, %rd12, -2;
	mul.lo.s32 	%r376, %r3, 1703105765;
	sub.s32 	%r377, %r2, %r376;
	add.s32 	%r533, %r377, 8064989;
	mov.b64 	%rd74, 0;
	mov.u32 	%r535, %r444;
	mov.u32 	%r536, %r445;
	mov.u32 	%r537, %r446;
	mov.u32 	%r538, %r447;
$L__BB0_48:
	mov.u32 	%r447, %r443;
	mov.u32 	%r556, %r533;
	shr.u32 	%r378, %r538, 2;
	xor.b32  	%r379, %r378, %r538;
	shl.b32 	%r380, %r447, 4;
	shl.b32 	%r381, %r379, 1;
	xor.b32  	%r382, %r381, %r380;
	xor.b32  	%r383, %r382, %r379;
	xor.b32  	%r446, %r383, %r447;
	add.s32 	%r384, %r556, %r446;
	add.s32 	%r385, %r384, -1087311;
	cvt.rn.f32.u32 	%f7, %r385;
	fma.rn.f32 	%f8, %f7, 0f2F800000, 0f2F000000;
	fma.rn.f32 	%f9, %f8, 0f40A00000, 0fC0000000;
	shr.u32 	%r386, %r537, 2;
	xor.b32  	%r387, %r386, %r537;
	shl.b32 	%r388, %r446, 4;
	shl.b32 	%r389, %r387, 1;
	xor.b32  	%r390, %r389, %r388;
	xor.b32  	%r391, %r390, %r387;
	xor.b32  	%r445, %r391, %r446;
	add.s32 	%r392, %r556, %r445;
	add.s32 	%r393, %r392, -724874;
	cvt.rn.f32.u32 	%f10, %r393;
	fma.rn.f32 	%f11, %f10, 0f2F800000, 0f2F000000;
	fma.rn.f32 	%f12, %f11, 0f40A00000, 0fC0000000;
	mul.f32 	%f13, %f12, %f12;
	fma.rn.f32 	%f14, %f9, %f9, %f13;
	add.f32 	%f15, %f9, 0fBF800000;
	fma.rn.f32 	%f16, %f15, %f15, %f13;
	add.f32 	%f17, %f12, 0fBF800000;
	mul.f32 	%f18, %f17, %f17;
	fma.rn.f32 	%f1, %f15, %f15, %f18;
	fma.rn.f32 	%f2, %f9, %f9, %f18;
	setp.geu.f32 	%p34, %f14, 0f40800000;
	setp.geu.f32 	%p35, %f16, 0f40800000;
	mov.pred 	%p57, 0;
	or.pred  	%p36, %p34, %p35;
	@%p36 bra 	$L__BB0_50;
	setp.lt.f32 	%p57, %f1, 0f40800000;
$L__BB0_50:
	setp.lt.f32 	%p38, %f2, 0f40800000;
	and.pred  	%p39, %p38, %p57;
	selp.u64 	%rd54, 1, 0, %p39;
	add.s64 	%rd17, %rd73, %rd54;
	not.pred 	%p40, %p39;
	selp.u64 	%rd55, 1, 0, %p40;
	add.s64 	%rd18, %rd74, %rd55;
	shr.u32 	%r394, %r536, 2;
	xor.b32  	%r395, %r394, %r536;
	shl.b32 	%r396, %r445, 4;
	shl.b32 	%r397, %r395, 1;
	xor.b32  	%r398, %r397, %r396;
	xor.b32  	%r399, %r398, %r395;
	xor.b32  	%r444, %r399, %r445;
	add.s32 	%r400, %r556, %r444;
	add.s32 	%r401, %r400, -362437;
	cvt.rn.f32.u32 	%f19, %r401;
	fma.rn.f32 	%f20, %f19, 0f2F800000, 0f2F000000;
	fma.rn.f32 	%f21, %f20, 0f40A00000, 0fC0000000;
	shr.u32 	%r402, %r535, 2;
	xor.b32  	%r403, %r402, %r535;
	shl.b32 	%r404, %r444, 4;
	shl.b32 	%r405, %r403, 1;
	xor.b32  	%r406, %r405, %r404;
	xor.b32  	%r407, %r406, %r403;
	xor.b32  	%r443, %r407, %r444;
	add.s32 	%r408, %r556, %r443;
	cvt.rn.f32.u32 	%f22, %r408;
	fma.rn.f32 	%f23, %f22, 0f2F800000, 0f2F000000;
	fma.rn.f32 	%f24, %f23, 0f40A00000, 0fC0000000;
	mul.f32 	%f25, %f24, %f24;
	fma.rn.f32 	%f26, %f21, %f21, %f25;
	add.f32 	%f27, %f21, 0fBF800000;
	fma.rn.f32 	%f28, %f27, %f27, %f25;
	add.f32 	%f29, %f24, 0fBF800000;
	mul.f32 	%f30, %f29, %f29;
	fma.rn.f32 	%f3, %f27, %f27, %f30;
	fma.rn.f32 	%f4, %f21, %f21, %f30;
	setp.geu.f32 	%p41, %f26, 0f40800000;
	setp.geu.f32 	%p42, %f28, 0f40800000;
	mov.pred 	%p58, 0;
	or.pred  	%p43, %p41, %p42;
	@%p43 bra 	$L__BB0_52;
	setp.lt.f32 	%p58, %f3, 0f40800000;
$L__BB0_52:
	setp.lt.f32 	%p44, %f4, 0f40800000;
	and.pred  	%p45, %p44, %p58;
	selp.u64 	%rd56, 1, 0, %p45;
	add.s64 	%rd73, %rd17, %rd56;
	not.pred 	%p46, %p45;
	selp.u64 	%rd57, 1, 0, %p46;
	add.s64 	%rd74, %rd18, %rd57;
	add.s32 	%r533, %r556, 1449748;
	add.s64 	%rd70, %rd70, -2;
	setp.ne.s64 	%p47, %rd70, 0;
	mov.u32 	%r535, %r444;
	mov.u32 	%r536, %r445;
	mov.u32 	%r537, %r446;
	mov.u32 	%r538, %r447;
	@%p47 bra 	$L__BB0_48;
$L__BB0_53:
	and.b64  	%rd58, %rd12, 1;
	setp.eq.b64 	%p48, %rd58, 1;
	not.pred 	%p49, %p48;
	mov.u32 	%r551, %r445;
	@%p49 bra 	$L__BB0_57;
	shr.u32 	%r409, %r447, 2;
	xor.b32  	%r410, %r409, %r447;
	shl.b32 	%r411, %r443, 4;
	shl.b32 	%r412, %r410, 1;
	xor.b32  	%r413, %r412, %r411;
	xor.b32  	%r414, %r413, %r410;
	xor.b32  	%r229, %r414, %r443;
	add.s32 	%r415, %r556, %r229;
	add.s32 	%r416, %r415, 362437;
	cvt.rn.f32.u32 	%f31, %r416;
	fma.rn.f32 	%f32, %f31, 0f2F800000, 0f2F000000;
	fma.rn.f32 	%f33, %f32, 0f40A00000, 0fC0000000;
	shr.u32 	%r417, %r446, 2;
	xor.b32  	%r418, %r417, %r446;
	shl.b32 	%r419, %r229, 4;
	shl.b32 	%r420, %r418, 1;
	xor.b32  	%r421, %r420, %r419;
	xor.b32  	%r422, %r421, %r418;
	xor.b32  	%r230, %r422, %r229;
	add.s32 	%r556, %r556, 724874;
	add.s32 	%r423, %r230, %r556;
	cvt.rn.f32.u32 	%f34, %r423;
	fma.rn.f32 	%f35, %f34, 0f2F800000, 0f2F000000;
	fma.rn.f32 	%f36, %f35, 0f40A00000, 0fC0000000;
	mul.f32 	%f37, %f36, %f36;
	fma.rn.f32 	%f38, %f33, %f33, %f37;
	add.f32 	%f39, %f33, 0fBF800000;
	fma.rn.f32 	%f40, %f39, %f39, %f37;
	add.f32 	%f41, %f36, 0fBF800000;
	mul.f32 	%f42, %f41, %f41;
	fma.rn.f32 	%f5, %f39, %f39, %f42;
	fma.rn.f32 	%f6, %f33, %f33, %f42;
	setp.geu.f32 	%p51, %f38, 0f40800000;
	setp.geu.f32 	%p52, %f40, 0f40800000;
	mov.pred 	%p59, 0;
	or.pred  	%p53, %p51, %p52;
	@%p53 bra 	$L__BB0_56;
	setp.lt.f32 	%p59, %f5, 0f40800000;
$L__BB0_56:
	setp.lt.f32 	%p54, %f6, 0f40800000;
	and.pred  	%p55, %p54, %p59;
	selp.u64 	%rd59, 1, 0, %p55;
	add.s64 	%rd73, %rd73, %rd59;
	not.pred 	%p56, %p55;
	selp.u64 	%rd60, 1, 0, %p56;
	add.s64 	%rd74, %rd74, %rd60;
	mov.u32 	%r551, %r443;
	mov.u32 	%r446, %r444;
	mov.u32 	%r447, %r445;
	mov.u32 	%r444, %r229;
	mov.u32 	%r443, %r230;
$L__BB0_57:
	st.global.v2.u32 	[%rd7+8], {%r446, %r551};
	st.global.v2.u32 	[%rd7+16], {%r444, %r443};
	st.global.v2.u32 	[%rd7], {%r556, %r447};
$L__BB0_58:
	ld.param.u64 	%rd67, [integrate_param_4];
	ld.param.u64 	%rd66, [integrate_param_3];
	cvta.to.global.u64 	%rd61, %rd66;
	cvta.to.global.u64 	%rd62, %rd67;
	shl.b64 	%rd63, %rd6, 3;
	add.s64 	%rd64, %rd61, %rd63;
	st.global.u64 	[%rd64], %rd73;
	add.s64 	%rd65, %rd62, %rd63;
	st.global.u64 	[%rd65], %rd74;
	ret;

}


// ===== COMPILED SASS (sm_100) =====

	.target	sm_100

	.elftype	@"ET_EXEC"


//--------------------- .note.nv.tkinfo           --------------------------
	.section	.note.nv.tkinfo,"",@"SHT_NOTE"
	.sectionflags	@"SHF_NOTE_NV_TKINFO"
	.tkinfo
        /*0018*/ 	.word	0x00000002
        /*0030*/ 	.string	""
        /*0030*/ 	.string	"ptxas"
        /*0030*/ 	.string	"Cuda compilation tools, release 13.0, V13.0.88"
        /*0030*/ 	.string	"Build cuda_13.0.r13.0/compiler.36424714_0"
        /*0030*/ 	.string	"-arch sm_100 -m 64 "



//--------------------- .note.nv.cuinfo           --------------------------
	.section	.note.nv.cuinfo,"",@"SHT_NOTE"
	.sectionflags	@"SHF_NOTE_NV_CUINFO"
        /*0018*/ 	.short	0x0002
        /*001a*/ 	.short	0x0064
        /*001c*/ 	.short	0x0082
	.zero		2


//--------------------- .nv.info                  --------------------------
	.section	.nv.info,"",@"SHT_CUDA_INFO"
	.align	4


	//----- nvinfo : EIATTR_REGCOUNT
	.align		4
        /*0000*/ 	.byte	0x04, 0x2f
        /*0002*/ 	.short	(.L_10 - .L_9)
	.align		4
.L_9:
        /*0004*/ 	.word	index@(integrate)
        /*0008*/ 	.word	0x0000001f


	//----- nvinfo : EIATTR_FRAME_SIZE
	.align		4
.L_10:
        /*000c*/ 	.byte	0x04, 0x11
        /*000e*/ 	.short	(.L_12 - .L_11)
	.align		4
.L_11:
        /*0010*/ 	.word	index@($__internal_0_$__cuda_sm20_div_u64)
        /*0014*/ 	.word	0x00000000


	//----- nvinfo : EIATTR_FRAME_SIZE
	.align		4
.L_12:
        /*0018*/ 	.byte	0x04, 0x11
        /*001a*/ 	.short	(.L_14 - .L_13)
	.align		4
.L_13:
        /*001c*/ 	.word	index@(integrate)
        /*0020*/ 	.word	0x00000000


	//----- nvinfo : EIATTR_MIN_STACK_SIZE
	.align		4
.L_14:
        /*0024*/ 	.byte	0x04, 0x12
        /*0026*/ 	.short	(.L_16 - .L_15)
	.align		4
.L_15:
        /*0028*/ 	.word	index@(integrate)
        /*002c*/ 	.word	0x00000000
.L_16:


//--------------------- .nv.compat                --------------------------
	.section	.nv.compat,"",@"SHT_CUDA_COMPAT_INFO"
	.align	4
        /*0000*/ 	.byte	0x02, 0x09, 0x00, 0x00, 0x02, 0x02, 0x01, 0x00, 0x02, 0x05, 0x05, 0x00, 0x03, 0x07, 0x01, 0x01
        /*0010*/ 	.byte	0x02, 0x03, 0x00, 0x00, 0x02, 0x06, 0x01, 0x00, 0x04, 0x0b, 0x08, 0x00, 0x01, 0x00, 0x00, 0x00
        /*0020*/ 	.byte	0x00, 0x00, 0x00, 0x00


//--------------------- .nv.info.integrate        --------------------------
	.section	.nv.info.integrate,"",@"SHT_CUDA_INFO"
	.sectionflags	@""
	.align	4


	//----- nvinfo : EIATTR_CUDA_API_VERSION
	.align		4
        /*0000*/ 	.byte	0x04, 0x37
        /*0002*/ 	.short	(.L_18 - .L_17)
.L_17:
        /*0004*/ 	.word	0x00000082


	//----- nvinfo : EIATTR_KPARAM_INFO
	.align		4
.L_18:
        /*0008*/ 	.byte	0x04, 0x17
        /*000a*/ 	.short	(.L_20 - .L_19)
.L_19:
        /*000c*/ 	.word	0x00000000
        /*0010*/ 	.short	0x0004
        /*0012*/ 	.short	0x0020
        /*0014*/ 	.byte	0x00, 0xf5, 0x21, 0x00


	//----- nvinfo : EIATTR_KPARAM_INFO
	.align		4
.L_20:
        /*0018*/ 	.byte	0x04, 0x17
        /*001a*/ 	.short	(.L_22 - .L_21)
.L_21:
        /*001c*/ 	.word	0x00000000
        /*0020*/ 	.short	0x0003
        /*0022*/ 	.short	0x0018
        /*0024*/ 	.byte	0x00, 0xf5, 0x21, 0x00


	//----- nvinfo : EIATTR_KPARAM_INFO
	.align		4
.L_22:
        /*0028*/ 	.byte	0x04, 0x17
        /*002a*/ 	.short	(.L_24 - .L_23)
.L_23:
        /*002c*/ 	.word	0x00000000
        /*0030*/ 	.short	0x0002
        /*0032*/ 	.short	0x0010
        /*0034*/ 	.byte	0x00, 0xf5, 0x21, 0x00


	//----- nvinfo : EIATTR_KPARAM_INFO
	.align		4
.L_24:
        /*0038*/ 	.byte	0x04, 0x17
        /*003a*/ 	.short	(.L_26 - .L_25)
.L_25:
        /*003c*/ 	.word	0x00000000
        /*0040*/ 	.short	0x0001
        /*0042*/ 	.short	0x0008
        /*0044*/ 	.byte	0x00, 0xf5, 0x21, 0x00


	//----- nvinfo : EIATTR_KPARAM_INFO
	.align		4
.L_26:
        /*0048*/ 	.byte	0x04, 0x17
        /*004a*/ 	.short	(.L_28 - .L_27)
.L_27:
        /*004c*/ 	.word	0x00000000
        /*0050*/ 	.short	0x0000
        /*0052*/ 	.short	0x0000
        /*0054*/ 	.byte	0x00, 0xf5, 0x21, 0x00


	//----- nvinfo : EIATTR_SPARSE_MMA_MASK
	.align		4
.L_28:
        /*0058*/ 	.byte	0x03, 0x50
        /*005a*/ 	.short	0x0000


	//----- nvinfo : EIATTR_MAXREG_COUNT
	.align		4
        /*005c*/ 	.byte	0x03, 0x1b
        /*005e*/ 	.short	0x00ff


	//----- nvinfo : EIATTR_MERCURY_ISA_VERSION
	.align		4
        /*0060*/ 	.byte	0x03, 0x5f
        /*0062*/ 	.short	0x0101


	//----- nvinfo : EIATTR_VRC_CTA_INIT_COUNT
	.align		4
        /*0064*/ 	.byte	0x02, 0x4a
	.zero		1
	.zero		1


	//----- nvinfo : EIATTR_EXIT_INSTR_OFFSETS
	.align		4
        /*0068*/ 	.byte	0x04, 0x1c
        /*006a*/ 	.short	(.L_30 - .L_29)


	//   ....[0]....
.L_29:
        /*006c*/ 	.word	0x00001bc0


	//----- nvinfo : EIATTR_CRS_STACK_SIZE
	.align		4
.L_30:
        /*0070*/ 	.byte	0x04, 0x1e
        /*0072*/ 	.short	(.L_32 - .L_31)
.L_31:
        /*0074*/ 	.word	0x00000000


	//----- nvinfo : EIATTR_CBANK_PARAM_SIZE
	.align		4
.L_32:
        /*0078*/ 	.byte	0x03, 0x19
        /*007a*/ 	.short	0x0028


	//----- nvinfo : EIATTR_PARAM_CBANK
	.align		4
        /*007c*/ 	.byte	0x04, 0x0a
        /*007e*/ 	.short	(.L_34 - .L_33)
	.align		4
.L_33:
        /*0080*/ 	.word	index@(.nv.constant0.integrate)
        /*0084*/ 	.short	0x0380
        /*0086*/ 	.short	0x0028


	//----- nvinfo : EIATTR_SW_WAR
	.align		4
.L_34:
        /*0088*/ 	.byte	0x04, 0x36
        /*008a*/ 	.short	(.L_36 - .L_35)
.L_35:
        /*008c*/ 	.word	0x00000008
.L_36:


//--------------------- .nv.callgraph             --------------------------
	.section	.nv.callgraph,"",@"SHT_CUDA_CALLGRAPH"
	.align	4
	.sectionentsize	8
	.align		4
        /*0000*/ 	.word	0x00000000
	.align		4
        /*0004*/ 	.word	0xffffffff
	.align		4
        /*0008*/ 	.word	0x00000000
	.align		4
        /*000c*/ 	.word	0xfffffffe
	.align		4
        /*0010*/ 	.word	0x00000000
	.align		4
        /*0014*/ 	.word	0xfffffffd
	.align		4
        /*0018*/ 	.word	0x00000000
	.align		4
        /*001c*/ 	.word	0xfffffffc


//--------------------- .nv.constant4             --------------------------
	.section	.nv.constant4,"a",@progbits
	.align	8
	.align		8
.nv.constant4:
        /*0000*/ 	.dword	precalc_xorwow_matrix
	.align		8
        /*0008*/ 	.dword	precalc_xorwow_offset_matrix
	.align		8
        /*0010*/ 	.dword	mrg32k3aM1
	.align		8
        /*0018*/ 	.dword	mrg32k3aM2
	.align		8
        /*0020*/ 	.dword	mrg32k3aM1SubSeq
	.align		8
        /*0028*/ 	.dword	mrg32k3aM2SubSeq
	.align		8
        /*0030*/ 	.dword	mrg32k3aM1Seq
	.align		8
        /*0038*/ 	.dword	mrg32k3aM2Seq


//--------------------- .nv.constant3             --------------------------
	.section	.nv.constant3,"a",@progbits
	.align	8
.nv.constant3:
	.type		__cr_lgamma_table,@object
	.size		__cr_lgamma_table,(.L_8 - __cr_lgamma_table)
__cr_lgamma_table:
        /*0000*/ 	.byte	0x00, 0x00, 0x00, 0x00, 0x00, 0x00, 0x00, 0x00, 0x00, 0x00, 0x00, 0x00, 0x00, 0x00, 0x00, 0x00
        /*0010*/ 	.byte	0xef, 0x39, 0xfa, 0xfe, 0x42, 0x2e, 0xe6, 0x3f, 0x02, 0x20, 0x2a, 0xfa, 0x0b, 0xab, 0xfc, 0x3f
        /*0020*/ 	.byte	0xf9, 0x2c, 0x92, 0x7c, 0xa7, 0x6c, 0x09, 0x40, 0xc9, 0x79, 0x44, 0x3c, 0x64, 0x26, 0x13, 0x40
        /*0030*/ 	.byte	0xca, 0x01, 0xcf, 0x3a, 0x27, 0x51, 0x1a, 0x40, 0x30, 0xcc, 0x2d, 0xf3, 0xe1, 0x0c, 0x21, 0x40
        /*0040*/ 	.byte	0x0d, 0xb7, 0xfc, 0x82, 0x8e, 0x35, 0x25, 0x40
.L_8:


//--------------------- .text.integrate           --------------------------
	.section	.text.integrate,"ax",@progbits
	.align	128
        .global         integrate
        .type           integrate,@function
        .size           integrate,(.L_x_15 - integrate)
        .other          integrate,@"STO_CUDA_ENTRY STV_DEFAULT"
integrate:
.text.integrate:
[----:B------:R-:W-:Y:S08]  /*0000*/  LDC R1, c[0x0][0x37c] ;  /* 0x0000df00ff017b82 */ /* 0x000ff00000000800 */
[----:B------:R-:W0:Y:S01]  /*0010*/  LDC.64 R2, c[0x0][0x390] ;  /* 0x0000e400ff027b82 */ /* 0x000e220000000a00 */
[----:B------:R-:W0:Y:S02]  /*0020*/  LDCU.64 UR10, c[0x0][0x358] ;  /* 0x00006b00ff0a77ac */ /* 0x000e240008000a00 */
[----:B0-----:R-:W2:Y:S01]  /*0030*/  LDG.E.64 R2, desc[UR10][R2.64] ;  /* 0x0000000a02027981 */ /* 0x001ea2000c1e1b00 */
[----:B------:R-:W0:Y:S01]  /*0040*/  LDCU UR9, c[0x0][0x360] ;  /* 0x00006c00ff0977ac */ /* 0x000e220008000800 */
[----:B------:R-:W0:Y:S02]  /*0050*/  LDCU UR6, c[0x0][0x370] ;  /* 0x00006e00ff0677ac */ /* 0x000e240008000800 */
[----:B0-----:R-:W-:-:S04]  /*0060*/  UIMAD UR6, UR9, UR6, URZ ;  /* 0x00000006090672a4 */ /* 0x001fc8000f8e02ff */
[----:B------:R-:W-:Y:S01]  /*0070*/  USHF.R.S32.HI UR7, URZ, 0x1f, UR6 ;  /* 0x0000001fff077899 */ /* 0x000fe20008011406 */
[----:B--2---:R-:W-:Y:S02]  /*0080*/  R2UR UR13, R3 ;  /* 0x00000000030d72ca */ /* 0x004fe400000e0000 */
[----:B------:R-:W-:-:S11]  /*0090*/  R2UR UR12, R2 ;  /* 0x00000000020c72ca */ /* 0x000fd600000e0000 */
[----:B------:R-:W-:-:S04]  /*00a0*/  ULOP3.LUT UR4, UR13, UR7, URZ, 0xfc, !UPT ;  /* 0x000000070d047292 */ /* 0x000fc8000f8efcff */
[----:B------:R-:W-:-:S09]  /*00b0*/  UISETP.NE.U32.AND UP0, UPT, UR4, URZ, UPT ;  /* 0x000000ff0400728c */ /* 0x000fd2000bf05070 */
[----:B------:R-:W-:Y:S05]  /*00c0*/  BRA.U UP0, `(.L_x_0) ;  /* 0x0000000100587547 */ /* 0x000fea000b800000 */
[----:B------:R-:W0:Y:S01]  /*00d0*/  I2F.U32.RP R0, UR6 ;  /* 0x0000000600007d06 */ /* 0x000e220008209000 */
[----:B------:R-:W-:Y:S01]  /*00e0*/  UIADD3 UR8, UPT, UPT, URZ, -UR6, URZ ;  /* 0x80000006ff087290 */ /* 0x000fe2000fffe0ff */
[----:B------:R-:W-:Y:S01]  /*00f0*/  IMAD.MOV.U32 R9, RZ, RZ, RZ ;  /* 0x000000ffff097224 */ /* 0x000fe200078e00ff */
[----:B------:R-:W-:Y:S01]  /*0100*/  UMOV UR4, URZ ;  /* 0x000000ff00047c82 */ /* 0x000fe20008000000 */
[----:B------:R-:W-:-:S04]  /*0110*/  UISETP.NE.U32.AND UP2, UPT, UR6, URZ, UPT ;  /* 0x000000ff0600728c */ /* 0x000fc8000bf45070 */
[----:B0-----:R-:W0:Y:S02]  /*0120*/  MUFU.RCP R0, R0 ;  /* 0x0000000000007308 */ /* 0x001e240000001000 */
[----:B0-----:R-:W-:-:S06]  /*0130*/  VIADD R2, R0, 0xffffffe ;  /* 0x0ffffffe00027836 */ /* 0x001fcc0000000000 */
[----:B------:R-:W0:Y:S02]  /*0140*/  F2I.FTZ.U32.TRUNC.NTZ R2, R2 ;  /* 0x0000000200027305 */ /* 0x000e24000021f000 */
[----:B0-----:R-:W-:-:S13]  /*0150*/  R2UR UR5, R2 ;  /* 0x00000000020572ca */ /* 0x001fda00000e0000 */
[----:B------:R-:W-:-:S04]  /*0160*/  UIMAD UR8, UR8, UR5, URZ ;  /* 0x00000005080872a4 */ /* 0x000fc8000f8e02ff */
[----:B------:R-:W-:-:S04]  /*0170*/  UIMAD.WIDE.U32 UR4, UR5, UR8, UR4 ;  /* 0x00000008050472a5 */ /* 0x000fc8000f8e0004 */
[----:B------:R-:W-:-:S04]  /*0180*/  UIMAD.WIDE.U32 UR4, UR5, UR12, URZ ;  /* 0x0000000c050472a5 */ /* 0x000fc8000f8e00ff */
[----:B------:R-:W-:-:S04]  /*0190*/  UIADD3 UR4, UPT, UPT, -UR5, URZ, URZ ;  /* 0x000000ff05047290 */ /* 0x000fc8000fffe1ff */
[----:B------:R-:W-:-:S04]  /*01a0*/  UIMAD UR4, UR6, UR4, UR12 ;  /* 0x00000004060472a4 */ /* 0x000fc8000f8e020c */
[----:B------:R-:W-:-:S11]  /*01b0*/  UISETP.GE.U32.AND UP0, UPT, UR4, UR6, UPT ;  /* 0x000000060400728c */ /* 0x000fd6000bf06070 */
[----:B------:R-:W-:Y:S02]  /*01c0*/  @UP0 UIADD3 UR4, UPT, UPT, -UR6, UR4, URZ ;  /* 0x0000000406040290 */ /* 0x000fe4000fffe1ff */
[----:B------:R-:W-:Y:S02]  /*01d0*/  @UP0 UIADD3 UR5, UPT, UPT, UR5, 0x1, URZ ;  /* 0x0000000105050890 */ /* 0x000fe4000fffe0ff */
[----:B------:R-:W-:-:S11]  /*01e0*/  UISETP.GE.U32.AND UP1, UPT, UR4, UR6, UPT ;  /* 0x000000060400728c */ /* 0x000fd6000bf26070 */
[----:B------:R-:W-:Y:S02]  /*01f0*/  @UP1 UIADD3 UR5, UPT, UPT, UR5, 0x1, URZ ;  /* 0x0000000105051890 */ /* 0x000fe4000fffe0ff */
[----:B------:R-:W-:-:S06]  /*0200*/  @!UP2 ULOP3.LUT UR5, URZ, UR6, URZ, 0x33, !UPT ;  /* 0x00000006ff05a292 */ /* 0x000fcc000f8e33ff */
[----:B------:R-:W-:Y:S01]  /*0210*/  IMAD.U32 R8, RZ, RZ, UR5 ;  /* 0x00000005ff087e24 */ /* 0x000fe2000f8e00ff */
[----:B------:R-:W-:Y:S06]  /*0220*/  BRA `(.L_x_1) ;  /* 0x0000000000087947 */ /* 0x000fec0003800000 */
.L_x_0:
[----:B------:R-:W-:-:S07]  /*0230*/  MOV R0, 0x250 ;  /* 0x0000025000007802 */ /* 0x000fce0000000f00 */
[----:B------:R-:W-:Y:S05]  /*0240*/  CALL.REL.NOINC `($__internal_0_$__cuda_sm20_div_u64) ;  /* 0x0000001800607944 */ /* 0x000fea0003c00000 */
.L_x_1:
[----:B------:R-:W0:Y:S01]  /*0250*/  LDC.64 R2, c[0x0][0x388] ;  /* 0x0000e200ff027b82 */ /* 0x000e220000000a00 */
[----:B------:R-:W1:Y:S01]  /*0260*/  S2R R0, SR_TID.X ;  /* 0x0000000000007919 */ /* 0x000e620000002100 */
[----:B------:R-:W1:Y:S06]  /*0270*/  S2R R5, SR_CTAID.X ;  /* 0x0000000000057919 */ /* 0x000e6c0000002500 */
[----:B------:R-:W2:Y:S01]  /*0280*/  LDC.64 R10, c[0x0][0x380] ;  /* 0x0000e000ff0a7b82 */ /* 0x000ea20000000a00 */
[----:B0-----:R-:W3:Y:S01]  /*0290*/  LDG.E.64 R2, desc[UR10][R2.64] ;  /* 0x0000000a02027981 */ /* 0x001ee2000c1e1b00 */
[----:B------:R-:W-:Y:S01]  /*02a0*/  BSSY.RECONVERGENT B0, `(.L_x_2) ;  /* 0x00000e6000007945 */ /* 0x000fe20003800200 */
[----:B-1----:R-:W-:-:S04]  /*02b0*/  IMAD R0, R5, UR9, R0 ;  /* 0x0000000905007c24 */ /* 0x002fc8000f8e0200 */
[C---:B--2---:R-:W-:Y:S01]  /*02c0*/  IMAD.WIDE.U32 R10, R0.reuse, 0x30, R10 ;  /* 0x00000030000a7825 */ /* 0x044fe200078e000a */
[----:B------:R-:W-:Y:S02]  /*02d0*/  ISETP.NE.AND P0, PT, R0, RZ, PT ;  /* 0x000000ff0000720c */ /* 0x000fe40003f05270 */
[----:B---3--:R-:W-:Y:S02]  /*02e0*/  LOP3.LUT R15, R2, 0xaad26b49, RZ, 0x3c, !PT ;  /* 0xaad26b49020f7812 */ /* 0x008fe400078e3cff */
[----:B------:R-:W-:-:S03]  /*02f0*/  LOP3.LUT R14, R3, 0xf7dcefdd, RZ, 0x3c, !PT ;  /* 0xf7dcefdd030e7812 */ /* 0x000fc600078e3cff */
[----:B------:R-:W-:Y:S02]  /*0300*/  IMAD R15, R15, 0x4182bed5, RZ ;  /* 0x4182bed50f0f7824 */ /* 0x000fe400078e02ff */
[----:B------:R-:W-:Y:S02]  /*0310*/  IMAD R4, R14, -0x658354e5, RZ ;  /* 0x9a7cab1b0e047824 */ /* 0x000fe400078e02ff */
[C---:B------:R-:W-:Y:S02]  /*0320*/  VIADD R7, R15.reuse, 0x75bcd15 ;  /* 0x075bcd150f077836 */ /* 0x040fe40000000000 */
[C---:B------:R-:W-:Y:S01]  /*0330*/  VIADD R5, R4.reuse, 0x1f123bb5 ;  /* 0x1f123bb504057836 */ /* 0x040fe20000000000 */
[C---:B------:R-:W-:Y:S01]  /*0340*/  IADD3 R6, PT, PT, R15.reuse, 0x64f0c9, R4 ;  /* 0x0064f0c90f067810 */ /* 0x040fe20007ffe004 */
[C---:B------:R-:W-:Y:S01]  /*0350*/  VIADD R3, R15.reuse, 0x583f19 ;  /* 0x00583f190f037836 */ /* 0x040fe20000000000 */
[----:B------:R-:W-:Y:S02]  /*0360*/  LOP3.LUT R2, R4, 0x5491333, RZ, 0x3c, !PT ;  /* 0x0549133304027812 */ /* 0x000fe400078e3cff */
[----:B------:R-:W-:Y:S01]  /*0370*/  LOP3.LUT R4, R15, 0x159a55e5, RZ, 0x3c, !PT ;  /* 0x159a55e50f047812 */ /* 0x000fe200078e3cff */
[----:B------:R0:W-:Y:S04]  /*0380*/  STG.E.64 desc[UR10][R10.64], R6 ;  /* 0x000000060a007986 */ /* 0x0001e8000c101b0a */
[----:B------:R0:W-:Y:S04]  /*0390*/  STG.E.64 desc[UR10][R10.64+0x8], R4 ;  /* 0x000008040a007986 */ /* 0x0001e8000c101b0a */
[----:B------:R0:W-:Y:S01]  /*03a0*/  STG.E.64 desc[UR10][R10.64+0x10], R2 ;  /* 0x000010020a007986 */ /* 0x0001e2000c101b0a */
[----:B------:R-:W-:Y:S05]  /*03b0*/  @!P0 BRA `(.L_x_3) ;  /* 0x0000000c00508947 */ /* 0x000fea0003800000 */
[----:B0-----:R-:W-:Y:S02]  /*03c0*/  IMAD.MOV.U32 R6, RZ, RZ, RZ ;  /* 0x000000ffff067224 */ /* 0x001fe400078e00ff */
[----:B------:R-:W-:Y:S02]  /*03d0*/  IMAD.MOV.U32 R16, RZ, RZ, R0 ;  /* 0x000000ffff107224 */ /* 0x000fe400078e0000 */
[----:B------:R-:W-:-:S07]  /*03e0*/  IMAD.MOV.U32 R17, RZ, RZ, RZ ;  /* 0x000000ffff117224 */ /* 0x000fce00078e00ff */
.L_x_9:
[----:B------:R-:W-:Y:S01]  /*03f0*/  LOP3.LUT P0, RZ, R16, 0x3, RZ, 0xc0, !PT ;  /* 0x0000000310ff7812 */ /* 0x000fe2000780c0ff */
[----:B------:R-:W-:-:S12]  /*0400*/  BSSY.RECONVERGENT B1, `(.L_x_4) ;  /* 0x00000c8000017945 */ /* 0x000fd80003800200 */
[----:B0-----:R-:W-:Y:S05]  /*0410*/  @!P0 BRA `(.L_x_5) ;  /* 0x0000000c00188947 */ /* 0x001fea0003800000 */
[----:B------:R-:W0:Y:S01]  /*0420*/  LDC.64 R10, c[0x4][RZ] ;  /* 0x01000000ff0a7b82 */ /* 0x000e220000000a00 */
[----:B------:R-:W-:Y:S02]  /*0430*/  IMAD.MOV.U32 R18, RZ, RZ, RZ ;  /* 0x000000ffff127224 */ /* 0x000fe400078e00ff */
[----:B0-----:R-:W-:-:S07]  /*0440*/  IMAD.WIDE.U32 R10, R6, 0xc80, R10 ;  /* 0x00000c80060a7825 */ /* 0x001fce00078e000a */
.L_x_8:
[----:B------:R-:W-:Y:S01]  /*0450*/  IMAD.MOV.U32 R19, RZ, RZ, RZ ;  /* 0x000000ffff137224 */ /* 0x000fe200078e00ff */
[----:B0-----:R-:W-:Y:S02]  /*0460*/  CS2R R2, SRZ ;  /* 0x0000000000027805 */ /* 0x001fe4000001ff00 */
[----:B------:R-:W-:Y:S01]  /*0470*/  CS2R R4, SRZ ;  /* 0x0000000000047805 */ /* 0x000fe2000001ff00 */
[----:B------:R-:W-:-:S07]  /*0480*/  IMAD.MOV.U32 R7, RZ, RZ, RZ ;  /* 0x000000ffff077224 */ /* 0x000fce00078e00ff */
.L_x_7:
[----:B------:R-:W0:Y:S02]  /*0490*/  LDC.64 R12, c[0x0][0x380] ;  /* 0x0000e000ff0c7b82 */ /* 0x000e240000000a00 */
[----:B0-----:R-:W-:-:S04]  /*04a0*/  IMAD.WIDE.U32 R12, R0, 0x30, R12 ;  /* 0x00000030000c7825 */ /* 0x001fc800078e000c */
[----:B------:R-:W-:-:S05]  /*04b0*/  IMAD.WIDE.U32 R12, R19, 0x4, R12 ;  /* 0x00000004130c7825 */ /* 0x000fca00078e000c */
[----:B------:R0:W5:Y:S01]  /*04c0*/  LDG.E R20, desc[UR10][R12.64+0x4] ;  /* 0x0000040a0c147981 */ /* 0x000162000c1e1900 */
[----:B------:R-:W-:-:S07]  /*04d0*/  IMAD.MOV.U32 R21, RZ, RZ, RZ ;  /* 0x000000ffff157224 */ /* 0x000fce00078e00ff */
.L_x_6:
[----:B-----5:R-:W-:Y:S01]  /*04e0*/  SHF.R.U32.HI R24, RZ, R21, R20 ;  /* 0x00000015ff187219 */ /* 0x020fe20000011614 */
[----:B0-----:R-:W-:-:S03]  /*04f0*/  IMAD.SHL.U32 R12, R19, 0x20, RZ ;  /* 0x00000020130c7824 */ /* 0x001fc600078e00ff */
[----:B------:R-:W-:Y:S01]  /*0500*/  LOP3.LUT R13, R24, 0x1, RZ, 0xc0, !PT ;  /* 0x00000001180d7812 */ /* 0x000fe200078ec0ff */
[----:B------:R-:W-:-:S03]  /*0510*/  IMAD.IADD R12, R12, 0x1, R21 ;  /* 0x000000010c0c7824 */ /* 0x000fc600078e0215 */
[----:B------:R-:W-:Y:S01]  /*0520*/  ISETP.NE.U32.AND P0, PT, R13, 0x1, PT ;  /* 0x000000010d00780c */ /* 0x000fe20003f05070 */
[----:B------:R-:W-:-:S03]  /*0530*/  IMAD R13, R12, 0x5, RZ ;  /* 0x000000050c0d7824 */ /* 0x000fc600078e02ff */
[----:B------:R-:W-:Y:S01]  /*0540*/  R2P PR, R24, 0x7e ;  /* 0x0000007e18007804 */ /* 0x000fe20000000000 */
[----:B------:R-:W-:-:S08]  /*0550*/  IMAD.WIDE.U32 R12, R13, 0x4, R10 ;  /* 0x000000040d0c7825 */ /* 0x000fd000078e000a */
[----:B------:R-:W2:Y:S04]  /*0560*/  @!P0 LDG.E R22, desc[UR10][R12.64+0x10] ;  /* 0x0000100a0c168981 */ /* 0x000ea8000c1e1900 */
[----:B------:R-:W3:Y:S04]  /*0570*/  @P1 LDG.E R26, desc[UR10][R12.64+0x24] ;  /* 0x0000240a0c1a1981 */ /* 0x000ee8000c1e1900 */
[----:B------:R-:W4:Y:S04]  /*0580*/  @P2 LDG.E R28, desc[UR10][R12.64+0x38] ;  /* 0x0000380a0c1c2981 */ /* 0x000f28000c1e1900 */
[----:B------:R-:W4:Y:S04]  /*0590*/  @P3 LDG.E R23, desc[UR10][R12.64+0x4c] ;  /* 0x00004c0a0c173981 */ /* 0x000f28000c1e1900 */
[----:B------:R-:W4:Y:S01]  /*05a0*/  @P1 LDG.E R25, desc[UR10][R12.64+0x20] ;  /* 0x0000200a0c191981 */ /* 0x000f22000c1e1900 */
[----:B--2---:R-:W-:-:S03]  /*05b0*/  @!P0 LOP3.LUT R3, R3, R22, RZ, 0x3c, !PT ;  /* 0x0000001603038212 */ /* 0x004fc600078e3cff */
[----:B------:R-:W2:Y:S01]  /*05c0*/  @!P0 LDG.E R22, desc[UR10][R12.64] ;  /* 0x0000000a0c168981 */ /* 0x000ea2000c1e1900 */
[----:B---3--:R-:W-:-:S03]  /*05d0*/  @P1 LOP3.LUT R3, R3, R26, RZ, 0x3c, !PT ;  /* 0x0000001a03031212 */ /* 0x008fc600078e3cff */
[----:B------:R-:W3:Y:S01]  /*05e0*/  @P4 LDG.E R26, desc[UR10][R12.64+0x60] ;  /* 0x0000600a0c1a4981 */ /* 0x000ee2000c1e1900 */
[----:B----4-:R-:W-:-:S03]  /*05f0*/  @P2 LOP3.LUT R3, R3, R28, RZ, 0x3c, !PT ;  /* 0x0000001c03032212 */ /* 0x010fc600078e3cff */
[----:B------:R-:W4:Y:S01]  /*0600*/  @P5 LDG.E R28, desc[UR10][R12.64+0x74] ;  /* 0x0000740a0c1c5981 */ /* 0x000f22000c1e1900 */
[----:B------:R-:W-:-:S03]  /*0610*/  @P3 LOP3.LUT R3, R3, R23, RZ, 0x3c, !PT ;  /* 0x0000001703033212 */ /* 0x000fc600078e3cff */
[----:B------:R-:W4:Y:S01]  /*0620*/  @!P0 LDG.E R23, desc[UR10][R12.64+0x4] ;  /* 0x0000040a0c178981 */ /* 0x000f22000c1e1900 */
[----:B--2---:R-:W-:-:S03]  /*0630*/  @!P0 LOP3.LUT R7, R7, R22, RZ, 0x3c, !PT ;  /* 0x0000001607078212 */ /* 0x004fc600078e3cff */
[----:B------:R-:W2:Y:S01]  /*0640*/  @!P0 LDG.E R22, desc[UR10][R12.64+0x8] ;  /* 0x0000080a0c168981 */ /* 0x000ea2000c1e1900 */
[----:B---3--:R-:W-:-:S03]  /*0650*/  @P4 LOP3.LUT R3, R3, R26, RZ, 0x3c, !PT ;  /* 0x0000001a03034212 */ /* 0x008fc600078e3cff */
[----:B------:R-:W3:Y:S01]  /*0660*/  @P1 LDG.E R26, desc[UR10][R12.64+0x14] ;  /* 0x0000140a0c1a1981 */ /* 0x000ee2000c1e1900 */
[----:B----4-:R-:W-:-:S03]  /*0670*/  @!P0 LOP3.LUT R4, R4, R23, RZ, 0x3c, !PT ;  /* 0x0000001704048212 */ /* 0x010fc600078e3cff */
[----:B------:R-:W4:Y:S01]  /*0680*/  @!P0 LDG.E R23, desc[UR10][R12.64+0xc] ;  /* 0x00000c0a0c178981 */ /* 0x000f22000c1e1900 */
[----:B--2---:R-:W-:-:S03]  /*0690*/  @!P0 LOP3.LUT R5, R5, R22, RZ, 0x3c, !PT ;  /* 0x0000001605058212 */ /* 0x004fc600078e3cff */
[----:B------:R-:W2:Y:S01]  /*06a0*/  @P1 LDG.E R22, desc[UR10][R12.64+0x1c] ;  /* 0x00001c0a0c161981 */ /* 0x000ea2000c1e1900 */
[----:B---3--:R-:W-:-:S03]  /*06b0*/  @P1 LOP3.LUT R7, R7, R26, RZ, 0x3c, !PT ;  /* 0x0000001a07071212 */ /* 0x008fc600078e3cff */
[----:B------:R-:W3:Y:S01]  /*06c0*/  @P2 LDG.E R26, desc[UR10][R12.64+0x28] ;  /* 0x0000280a0c1a2981 */ /* 0x000ee2000c1e1900 */
[----:B----4-:R-:W-:-:S03]  /*06d0*/  @!P0 LOP3.LUT R2, R2, R23, RZ, 0x3c, !PT ;  /* 0x0000001702028212 */ /* 0x010fc600078e3cff */
[----:B------:R-:W4:Y:S01]  /*06e0*/  @P1 LDG.E R23, desc[UR10][R12.64+0x18] ;  /* 0x0000180a0c171981 */ /* 0x000f22000c1e1900 */
[----:B------:R-:W-:-:S03]  /*06f0*/  @P1 LOP3.LUT R2, R2, R25, RZ, 0x3c, !PT ;  /* 0x0000001902021212 */ /* 0x000fc600078e3cff */
[----:B------:R-:W4:Y:S01]  /*0700*/  @P2 LDG.E R25, desc[UR10][R12.64+0x34] ;  /* 0x0000340a0c192981 */ /* 0x000f22000c1e1900 */
[----:B--2---:R-:W-:-:S03]  /*0710*/  @P1 LOP3.LUT R5, R5, R22, RZ, 0x3c, !PT ;  /* 0x0000001605051212 */ /* 0x004fc600078e3cff */
[----:B------:R-:W2:Y:S01]  /*0720*/  @P2 LDG.E R22, desc[UR10][R12.64+0x30] ;  /* 0x0000300a0c162981 */ /* 0x000ea2000c1e1900 */
[----:B---3--:R-:W-:-:S03]  /*0730*/  @P2 LOP3.LUT R7, R7, R26, RZ, 0x3c, !PT ;  /* 0x0000001a07072212 */ /* 0x008fc600078e3cff */
[----:B------:R-:W3:Y:S01]  /*0740*/  @P3 LDG.E R26, desc[UR10][R12.64+0x3c] ;  /* 0x00003c0a0c1a3981 */ /* 0x000ee2000c1e1900 */
[----:B----4-:R-:W-:-:S03]  /*0750*/  @P1 LOP3.LUT R4, R4, R23, RZ, 0x3c, !PT ;  /* 0x0000001704041212 */ /* 0x010fc600078e3cff */
        /* <DEDUP_REMOVED lines=25> */
[----:B------:R-:W-:Y:S02]  /*08f0*/  LOP3.LUT P0, RZ, R24, 0x80, RZ, 0xc0, !PT ;  /* 0x0000008018ff7812 */ /* 0x000fe4000780c0ff */
[----:B------:R-:W-:Y:S02]  /*0900*/  @P5 LOP3.LUT R2, R2, R25, RZ, 0x3c, !PT ;  /* 0x0000001902025212 */ /* 0x000fe400078e3cff */
[----:B------:R-:W4:Y:S01]  /*0910*/  @P6 LDG.E R25, desc[UR10][R12.64+0x84] ;  /* 0x0000840a0c196981 */ /* 0x000f22000c1e1900 */
[----:B--2---:R-:W-:-:S03]  /*0920*/  @P5 LOP3.LUT R5, R5, R22, RZ, 0x3c, !PT ;  /* 0x0000001605055212 */ /* 0x004fc600078e3cff */
[----:B------:R-:W2:Y:S01]  /*0930*/  @P6 LDG.E R22, desc[UR10][R12.64+0x80] ;  /* 0x0000800a0c166981 */ /* 0x000ea2000c1e1900 */
[----:B---3--:R-:W-:-:S04]  /*0940*/  @P6 LOP3.LUT R7, R7, R26, RZ, 0x3c, !PT ;  /* 0x0000001a07076212 */ /* 0x008fc800078e3cff */
[----:B------:R-:W3:Y:S01]  /*0950*/  @P0 LDG.E R26, desc[UR10][R12.64+0x8c] ;  /* 0x00008c0a0c1a0981 */ /* 0x000ee2000c1e1900 */
[----:B----4-:R-:W-:-:S03]  /*0960*/  @P5 LOP3.LUT R4, R4, R23, RZ, 0x3c, !PT ;  /* 0x0000001704045212 */ /* 0x010fc600078e3cff */
[----:B------:R-:W4:Y:S01]  /*0970*/  @P6 LDG.E R23, desc[UR10][R12.64+0x7c] ;  /* 0x00007c0a0c176981 */ /* 0x000f22000c1e1900 */
[----:B------:R-:W-:-:S03]  /*0980*/  @P5 LOP3.LUT R3, R3, R28, RZ, 0x3c, !PT ;  /* 0x0000001c03035212 */ /* 0x000fc600078e3cff */
        /* <DEDUP_REMOVED lines=9> */
[----:B------:R-:W-:Y:S02]  /*0a20*/  @P6 LOP3.LUT R3, R3, R28, RZ, 0x3c, !PT ;  /* 0x0000001c03036212 */ /* 0x000fe400078e3cff */
[----:B------:R-:W-:Y:S02]  /*0a30*/  @P0 LOP3.LUT R2, R2, R25, RZ, 0x3c, !PT ;  /* 0x0000001902020212 */ /* 0x000fe400078e3cff */
[----:B--2---:R-:W-:Y:S02]  /*0a40*/  @P0 LOP3.LUT R5, R5, R22, RZ, 0x3c, !PT ;  /* 0x0000001605050212 */ /* 0x004fe400078e3cff */
[----:B---3--:R-:W-:Y:S02]  /*0a50*/  @P0 LOP3.LUT R3, R3, R26, RZ, 0x3c, !PT ;  /* 0x0000001a03030212 */ /* 0x008fe400078e3cff */
[----:B----4-:R-:W-:Y:S02]  /*0a60*/  @P0 LOP3.LUT R4, R4, R23, RZ, 0x3c, !PT ;  /* 0x0000001704040212 */ /* 0x010fe400078e3cff */
[----:B------:R-:W-:-:S13]  /*0a70*/  R2P PR, R24.B1, 0x7f ;  /* 0x0000007f18007804 */ /* 0x000fda0000001000 */
[----:B------:R-:W2:Y:S04]  /*0a80*/  @P0 LDG.E R22, desc[UR10][R12.64+0xa0] ;  /* 0x0000a00a0c160981 */ /* 0x000ea8000c1e1900 */
[----:B------:R-:W3:Y:S04]  /*0a90*/  @P0 LDG.E R23, desc[UR10][R12.64+0xa4] ;  /* 0x0000a40a0c170981 */ /* 0x000ee8000c1e1900 */
[----:B------:R-:W4:Y:S04]  /*0aa0*/  @P0 LDG.E R26, desc[UR10][R12.64+0xa8] ;  /* 0x0000a80a0c1a0981 */ /* 0x000f28000c1e1900 */
[----:B------:R-:W4:Y:S04]  /*0ab0*/  @P0 LDG.E R25, desc[UR10][R12.64+0xac] ;  /* 0x0000ac0a0c190981 */ /* 0x000f28000c1e1900 */
        /* <DEDUP_REMOVED lines=11> */
[----:B------:R-:W-:Y:S02]  /*0b70*/  LOP3.LUT P0, RZ, R24, 0x8000, RZ, 0xc0, !PT ;  /* 0x0000800018ff7812 */ /* 0x000fe4000780c0ff */
[----:B---3--:R-:W-:Y:S01]  /*0b80*/  @P1 LOP3.LUT R2, R2, R23, RZ, 0x3c, !PT ;  /* 0x0000001702021212 */ /* 0x008fe200078e3cff */
[----:B------:R-:W3:Y:S01]  /*0b90*/  @P2 LDG.E R24, desc[UR10][R12.64+0xc8] ;  /* 0x0000c80a0c182981 */ /* 0x000ee2000c1e1900 */
[----:B----4-:R-:W-:-:S03]  /*0ba0*/  @P1 LOP3.LUT R7, R7, R26, RZ, 0x3c, !PT ;  /* 0x0000001a07071212 */ /* 0x010fc600078e3cff */
[----:B------:R-:W4:Y:S01]  /*0bb0*/  @P2 LDG.E R26, desc[UR10][R12.64+0xd0] ;  /* 0x0000d00a0c1a2981 */ /* 0x000f22000c1e1900 */
[----:B------:R-:W-:-:S03]  /*0bc0*/  @P1 LOP3.LUT R4, R4, R25, RZ, 0x3c, !PT ;  /* 0x0000001904041212 */ /* 0x000fc600078e3cff */
[----:B------:R-:W4:Y:S04]  /*0bd0*/  @P2 LDG.E R25, desc[UR10][R12.64+0xcc] ;  /* 0x0000cc0a0c192981 */ /* 0x000f28000c1e1900 */
        /* <DEDUP_REMOVED lines=53> */
[----:B------:R-:W-:-:S05]  /*0f30*/  VIADD R21, R21, 0x10 ;  /* 0x0000001015157836 */ /* 0x000fca0000000000 */
[----:B------:R-:W-:Y:S02]  /*0f40*/  ISETP.NE.AND P1, PT, R21, 0x20, PT ;  /* 0x000000201500780c */ /* 0x000fe40003f25270 */
[----:B--2---:R-:W-:Y:S02]  /*0f50*/  @P6 LOP3.LUT R3, R3, R22, RZ, 0x3c, !PT ;  /* 0x0000001603036212 */ /* 0x004fe400078e3cff */
[----:B---3--:R-:W-:Y:S02]  /*0f60*/  @P0 LOP3.LUT R7, R7, R24, RZ, 0x3c, !PT ;  /* 0x0000001807070212 */ /* 0x008fe400078e3cff */
[----:B------:R-:W-:Y:S02]  /*0f70*/  @P0 LOP3.LUT R3, R3, R28, RZ, 0x3c, !PT ;  /* 0x0000001c03030212 */ /* 0x000fe400078e3cff */
[----:B----4-:R-:W-:Y:S02]  /*0f80*/  @P0 LOP3.LUT R5, R5, R26, RZ, 0x3c, !PT ;  /* 0x0000001a05050212 */ /* 0x010fe400078e3cff */
[----:B------:R-:W-:-:S02]  /*0f90*/  @P0 LOP3.LUT R2, R2, R25, RZ, 0x3c, !PT ;  /* 0x0000001902020212 */ /* 0x000fc400078e3cff */
[----:B------:R-:W-:Y:S01]  /*0fa0*/  @P0 LOP3.LUT R4, R4, R23, RZ, 0x3c, !PT ;  /* 0x0000001704040212 */ /* 0x000fe200078e3cff */
[----:B------:R-:W-:Y:S06]  /*0fb0*/  @P1 BRA `(.L_x_6) ;  /* 0xfffffff400481947 */ /* 0x000fec000383ffff */
[----:B------:R-:W-:-:S05]  /*0fc0*/  VIADD R19, R19, 0x1 ;  /* 0x0000000113137836 */ /* 0x000fca0000000000 */
[----:B------:R-:W-:-:S13]  /*0fd0*/  ISETP.NE.AND P0, PT, R19, 0x5, PT ;  /* 0x000000051300780c */ /* 0x000fda0003f05270 */
[----:B------:R-:W-:Y:S05]  /*0fe0*/  @P0 BRA `(.L_x_7) ;  /* 0xfffffff400280947 */ /* 0x000fea000383ffff */
[----:B------:R-:W0:Y:S01]  /*0ff0*/  LDC.64 R12, c[0x0][0x380] ;  /* 0x0000e000ff0c7b82 */ /* 0x000e220000000a00 */
[----:B------:R-:W-:Y:S01]  /*1000*/  VIADD R18, R18, 0x1 ;  /* 0x0000000112127836 */ /* 0x000fe20000000000 */
[----:B------:R-:W-:-:S04]  /*1010*/  LOP3.LUT R19, R16, 0x3, RZ, 0xc0, !PT ;  /* 0x0000000310137812 */ /* 0x000fc800078ec0ff */
[----:B------:R-:W-:Y:S01]  /*1020*/  ISETP.GE.U32.AND P0, PT, R18, R19, PT ;  /* 0x000000131200720c */ /* 0x000fe20003f06070 */
[----:B0-----:R-:W-:-:S05]  /*1030*/  IMAD.WIDE.U32 R12, R0, 0x30, R12 ;  /* 0x00000030000c7825 */ /* 0x001fca00078e000c */
[----:B------:R0:W-:Y:S04]  /*1040*/  STG.E desc[UR10][R12.64+0x4], R7 ;  /* 0x000004070c007986 */ /* 0x0001e8000c10190a */
[----:B------:R0:W-:Y:S04]  /*1050*/  STG.E.64 desc[UR10][R12.64+0x8], R4 ;  /* 0x000008040c007986 */ /* 0x0001e8000c101b0a */
[----:B------:R0:W-:Y:S01]  /*1060*/  STG.E.64 desc[UR10][R12.64+0x10], R2 ;  /* 0x000010020c007986 */ /* 0x0001e2000c101b0a */
[----:B------:R-:W-:Y:S05]  /*1070*/  @!P0 BRA `(.L_x_8) ;  /* 0xfffffff000f48947 */ /* 0x000fea000383ffff */
.L_x_5:
[----:B------:R-:W-:Y:S05]  /*1080*/  BSYNC.RECONVERGENT B1 ;  /* 0x0000000000017941 */ /* 0x000fea0003800200 */
.L_x_4:
[----:B------:R-:W-:Y:S01]  /*1090*/  ISETP.GT.U32.AND P0, PT, R16, 0x3, PT ;  /* 0x000000031000780c */ /* 0x000fe20003f04070 */
[----:B------:R-:W-:Y:S01]  /*10a0*/  VIADD R6, R6, 0x1 ;  /* 0x0000000106067836 */ /* 0x000fe20000000000 */
[--C-:B------:R-:W-:Y:S02]  /*10b0*/  SHF.R.U32.HI R10, RZ, 0x2, R17.reuse ;  /* 0x00000002ff0a7819 */ /* 0x100fe40000011611 */
[----:B------:R-:W-:Y:S02]  /*10c0*/  ISETP.GT.U32.AND.EX P0, PT, R17, RZ, PT, P0 ;  /* 0x000000ff1100720c */ /* 0x000fe40003f04100 */
[----:B------:R-:W-:Y:S01]  /*10d0*/  SHF.R.U64 R16, R16, 0x2, R17 ;  /* 0x0000000210107819 */ /* 0x000fe20000001211 */
[----:B------:R-:W-:-:S10]  /*10e0*/  IMAD.MOV.U32 R17, RZ, RZ, R10 ;  /* 0x000000ffff117224 */ /* 0x000fd400078e000a */
[----:B------:R-:W-:Y:S05]  /*10f0*/  @P0 BRA `(.L_x_9) ;  /* 0xfffffff000bc0947 */ /* 0x000fea000383ffff */
.L_x_3:
[----:B------:R-:W-:Y:S05]  /*1100*/  BSYNC.RECONVERGENT B0 ;  /* 0x0000000000007941 */ /* 0x000fea0003800200 */
.L_x_2:
[----:B0-----:R-:W0:Y:S01]  /*1110*/  LDC.64 R10, c[0x0][0x380] ;  /* 0x0000e000ff0a7b82 */ /* 0x001e220000000a00 */
[----:B------:R-:W-:Y:S01]  /*1120*/  UISETP.GE.U32.AND UP0, UPT, UR12, UR6, UPT ;  /* 0x000000060c00728c */ /* 0x000fe2000bf06070 */
[----:B------:R-:W-:Y:S02]  /*1130*/  CS2R R16, SRZ ;  /* 0x0000000000107805 */ /* 0x000fe4000001ff00 */
[----:B------:R-:W-:Y:S01]  /*1140*/  CS2R R12, SRZ ;  /* 0x00000000000c7805 */ /* 0x000fe2000001ff00 */
[----:B------:R-:W-:Y:S01]  /*1150*/  UISETP.GE.U32.AND.EX UP0, UPT, UR13, UR7, UPT, UP0 ;  /* 0x000000070d00728c */ /* 0x000fe2000bf06100 */
[----:B0-----:R-:W-:-:S05]  /*1160*/  IMAD.WIDE.U32 R10, R0, 0x30, R10 ;  /* 0x00000030000a7825 */ /* 0x001fca00078e000a */
[----:B------:R0:W-:Y:S04]  /*1170*/  STG.E.64 desc[UR10][R10.64+0x18], RZ ;  /* 0x000018ff0a007986 */ /* 0x0001e8000c101b0a */
[----:B------:R0:W-:Y:S04]  /*1180*/  STG.E desc[UR10][R10.64+0x20], RZ ;  /* 0x000020ff0a007986 */ /* 0x0001e8000c10190a */
[----:B------:R0:W-:Y:S01]  /*1190*/  STG.E.64 desc[UR10][R10.64+0x28], RZ ;  /* 0x000028ff0a007986 */ /* 0x0001e2000c101b0a */
[----:B------:R-:W-:Y:S05]  /*11a0*/  BRA.U !UP0, `(.L_x_10) ;  /* 0x00000009085c7547 */ /* 0x000fea000b800000 */
[----:B------:R-:W-:Y:S01]  /*11b0*/  ISETP.GT.U32.AND P2, PT, R8, 0x1, PT ;  /* 0x000000010800780c */ /* 0x000fe20003f44070 */
[----:B------:R-:W-:Y:S01]  /*11c0*/  IMAD R14, R14, -0x658354e5, R15 ;  /* 0x9a7cab1b0e0e7824 */ /* 0x000fe200078e020f */
[----:B------:R-:W-:Y:S02]  /*11d0*/  ISETP.GE.U32.AND P1, PT, R8, 0x2, PT ;  /* 0x000000020800780c */ /* 0x000fe40003f26070 */
[----:B------:R-:W-:Y:S02]  /*11e0*/  CS2R R12, SRZ ;  /* 0x00000000000c7805 */ /* 0x000fe4000001ff00 */
[C---:B------:R-:W-:Y:S02]  /*11f0*/  ISETP.GT.U32.AND.EX P2, PT, R9.reuse, RZ, PT, P2 ;  /* 0x000000ff0900720c */ /* 0x040fe40003f44120 */
[----:B------:R-:W-:Y:S02]  /*1200*/  CS2R R16, SRZ ;  /* 0x0000000000107805 */ /* 0x000fe4000001ff00 */
[----:B------:R-:W-:-:S02]  /*1210*/  ISETP.GE.U32.AND.EX P1, PT, R9, RZ, PT, P1 ;  /* 0x000000ff0900720c */ /* 0x000fc40003f26110 */
[----:B------:R-:W-:Y:S02]  /*1220*/  SEL R18, R8, 0x1, P2 ;  /* 0x0000000108127807 */ /* 0x000fe40001000000 */
[----:B------:R-:W-:Y:S02]  /*1230*/  SEL R8, R9, RZ, P2 ;  /* 0x000000ff09087207 */ /* 0x000fe40001000000 */
[----:B------:R-:W-:-:S04]  /*1240*/  LOP3.LUT R6, R18, 0x1, RZ, 0xc0, !PT ;  /* 0x0000000112067812 */ /* 0x000fc800078ec0ff */
[----:B------:R-:W-:Y:S01]  /*1250*/  ISETP.NE.U32.AND P0, PT, R6, 0x1, PT ;  /* 0x000000010600780c */ /* 0x000fe20003f05070 */
[----:B------:R-:W-:-:S03]  /*1260*/  VIADD R6, R14, 0x64f0c9 ;  /* 0x0064f0c90e067836 */ /* 0x000fc60000000000 */
[----:B------:R-:W-:Y:S01]  /*1270*/  ISETP.NE.U32.AND.EX P0, PT, RZ, RZ, PT, P0 ;  /* 0x000000ffff00720c */ /* 0x000fe20003f05100 */
[----:B------:R-:W-:-:S12]  /*1280*/  @!P1 BRA `(.L_x_11) ;  /* 0x0000000400549947 */ /* 0x000fd80003800000 */
[----:B------:R-:W-:Y:S01]  /*1290*/  VIADD R14, R14, 0x7b0fdd ;  /* 0x007b0fdd0e0e7836 */ /* 0x000fe20000000000 */
[----:B------:R-:W-:Y:S02]  /*12a0*/  LOP3.LUT R9, R18, 0xfffffffe, RZ, 0xc0, !PT ;  /* 0xfffffffe12097812 */ /* 0x000fe400078ec0ff */
[----:B------:R-:W-:-:S07]  /*12b0*/  CS2R R12, SRZ ;  /* 0x00000000000c7805 */ /* 0x000fce000001ff00 */
.L_x_12:
[----:B------:R-:W-:Y:S02]  /*12c0*/  SHF.R.U32.HI R6, RZ, 0x2, R7 ;  /* 0x00000002ff067819 */ /* 0x000fe40000011607 */
[----:B------:R-:W-:Y:S02]  /*12d0*/  SHF.R.U32.HI R19, RZ, 0x2, R4 ;  /* 0x00000002ff137819 */ /* 0x000fe40000011604 */
[----:B------:R-:W-:Y:S01]  /*12e0*/  LOP3.LUT R6, R6, R7, RZ, 0x3c, !PT ;  /* 0x0000000706067212 */ /* 0x000fe200078e3cff */
[----:B------:R-:W-:Y:S01]  /*12f0*/  IMAD.SHL.U32 R7, R3, 0x10, RZ ;  /* 0x0000001003077824 */ /* 0x000fe200078e00ff */
[----:B------:R-:W-:Y:S02]  /*1300*/  LOP3.LUT R19, R19, R4, RZ, 0x3c, !PT ;  /* 0x0000000413137212 */ /* 0x000fe400078e3cff */
[----:B------:R-:W-:Y:S01]  /*1310*/  SHF.R.U32.HI R18, RZ, 0x2, R5 ;  /* 0x00000002ff127819 */ /* 0x000fe20000011605 */
[----:B------:R-:W-:Y:S01]  /*1320*/  IMAD.SHL.U32 R15, R6, 0x2, RZ ;  /* 0x00000002060f7824 */ /* 0x000fe200078e00ff */
[----:B------:R-:W-:-:S02]  /*1330*/  IADD3 R9, P3, PT, R9, -0x2, RZ ;  /* 0xfffffffe09097810 */ /* 0x000fc40007f7e0ff */
[----:B------:R-:W-:Y:S02]  /*1340*/  LOP3.LUT R18, R18, R5, RZ, 0x3c, !PT ;  /* 0x0000000512127212 */ /* 0x000fe400078e3cff */
[----:B------:R-:W-:Y:S01]  /*1350*/  LOP3.LUT R6, R6, R15, R7, 0x96, !PT ;  /* 0x0000000f06067212 */ /* 0x000fe200078e9607 */
[----:B------:R-:W-:Y:S01]  /*1360*/  IMAD.SHL.U32 R7, R19, 0x2, RZ ;  /* 0x0000000213077824 */ /* 0x000fe200078e00ff */
[----:B------:R-:W-:Y:S02]  /*1370*/  SHF.R.U32.HI R15, RZ, 0x2, R2 ;  /* 0x00000002ff0f7819 */ /* 0x000fe40000011602 */
[----:B------:R-:W-:Y:S02]  /*1380*/  LOP3.LUT R4, R6, R3, RZ, 0x3c, !PT ;  /* 0x0000000306047212 */ /* 0x000fe400078e3cff */
[----:B------:R-:W-:Y:S02]  /*1390*/  IADD3.X R8, PT, PT, R8, -0x1, RZ, P3, !PT ;  /* 0xffffffff08087810 */ /* 0x000fe40001ffe4ff */
[----:B------:R-:W-:Y:S01]  /*13a0*/  ISETP.NE.U32.AND P3, PT, R9, RZ, PT ;  /* 0x000000ff0900720c */ /* 0x000fe20003f65070 */
[----:B------:R-:W-:-:S05]  /*13b0*/  IMAD.SHL.U32 R6, R4, 0x10, RZ ;  /* 0x0000001004067824 */ /* 0x000fca00078e00ff */
[----:B------:R-:W-:Y:S01]  /*13c0*/  LOP3.LUT R7, R19, R7, R6, 0x96, !PT ;  /* 0x0000000713077212 */ /* 0x000fe200078e9606 */
[----:B------:R-:W-:-:S03]  /*13d0*/  IMAD.SHL.U32 R6, R18, 0x2, RZ ;  /* 0x0000000212067824 */ /* 0x000fc600078e00ff */
[----:B------:R-:W-:-:S05]  /*13e0*/  LOP3.LUT R5, R7, R4, RZ, 0x3c, !PT ;  /* 0x0000000407057212 */ /* 0x000fca00078e3cff */
[----:B------:R-:W-:-:S05]  /*13f0*/  IMAD.SHL.U32 R7, R5, 0x10, RZ ;  /* 0x0000001005077824 */ /* 0x000fca00078e00ff */
[----:B------:R-:W-:Y:S02]  /*1400*/  LOP3.LUT R6, R18, R6, R7, 0x96, !PT ;  /* 0x0000000612067212 */ /* 0x000fe400078e9607 */
[----:B------:R-:W-:Y:S01]  /*1410*/  LOP3.LUT R7, R15, R2, RZ, 0x3c, !PT ;  /* 0x000000020f077212 */ /* 0x000fe200078e3cff */
[----:B------:R-:W-:Y:S01]  /*1420*/  IMAD.MOV.U32 R15, RZ, RZ, 0x2f800000 ;  /* 0x2f800000ff0f7424 */ /* 0x000fe200078e00ff */
[----:B------:R-:W-:Y:S02]  /*1430*/  LOP3.LUT R2, R6, R5, RZ, 0x3c, !PT ;  /* 0x0000000506027212 */ /* 0x000fe400078e3cff */
[----:B------:R-:W-:Y:S01]  /*1440*/  IADD3 R18, PT, PT, R14, -0x10974f, R4 ;  /* 0xffef68b10e127810 */ /* 0x000fe20007ffe004 */
[----:B------:R-:W-:Y:S02]  /*1450*/  IMAD.SHL.U32 R19, R7, 0x2, RZ ;  /* 0x0000000207137824 */ /* 0x000fe400078e00ff */
[----:B------:R-:W-:-:S05]  /*1460*/  IMAD.SHL.U32 R6, R2, 0x10, RZ ;  /* 0x0000001002067824 */ /* 0x000fca00078e00ff */
[----:B------:R-:W-:Y:S01]  /*1470*/  LOP3.LUT R21, R7, R19, R6, 0x96, !PT ;  /* 0x0000001307157212 */ /* 0x000fe200078e9606 */
[----:B------:R-:W-:Y:S01]  /*1480*/  IMAD.MOV.U32 R7, RZ, RZ, R3 ;  /* 0x000000ffff077224 */ /* 0x000fe200078e0003 */
[----:B------:R-:W-:Y:S01]  /*1490*/  IADD3 R19, PT, PT, R14, -0xb0f8a, R5 ;  /* 0xfff4f0760e137810 */ /* 0x000fe20007ffe005 */
[----:B------:R-:W-:Y:S01]  /*14a0*/  IMAD.MOV.U32 R6, RZ, RZ, R14 ;  /* 0x000000ffff067224 */ /* 0x000fe200078e000e */
[----:B------:R-:W-:Y:S02]  /*14b0*/  LOP3.LUT R3, R21, R2, RZ, 0x3c, !PT ;  /* 0x0000000215037212 */ /* 0x000fe400078e3cff */
[----:B------:R-:W-:Y:S01]  /*14c0*/  I2FP.F32.U32 R14, R18 ;  /* 0x00000012000e7245 */ /* 0x000fe20000201000 */
[----:B------:R-:W-:Y:S01]  /*14d0*/  IMAD.MOV.U32 R18, RZ, RZ, 0x40a00000 ;  /* 0x40a00000ff127424 */ /* 0x000fe200078e00ff */
[----:B------:R-:W-:Y:S01]  /*14e0*/  I2FP.F32.U32 R20, R19 ;  /* 0x0000001300147245 */ /* 0x000fe20000201000 */
[C---:B------:R-:W-:Y:S01]  /*14f0*/  IMAD.IADD R23, R6.reuse, 0x1, R3 ;  /* 0x0000000106177824 */ /* 0x040fe200078e0203 */
[----:B------:R-:W-:Y:S01]  /*1500*/  IADD3 R22, PT, PT, R6, -0x587c5, R2 ;  /* 0xfffa783b06167810 */ /* 0x000fe20007ffe002 */
[----:B------:R-:W-:-:S02]  /*1510*/  FFMA R19, R14, R15, 1.1641532182693481445e-10 ;  /* 0x2f0000000e137423 */ /* 0x000fc4000000000f */
[----:B------:R-:W-:Y:S01]  /*1520*/  FFMA R21, R20, R15, 1.1641532182693481445e-10 ;  /* 0x2f00000014157423 */ /* 0x000fe2000000000f */
[----:B------:R-:W-:Y:S01]  /*1530*/  I2FP.F32.U32 R22, R22 ;  /* 0x0000001600167245 */ /* 0x000fe20000201000 */
[-C--:B------:R-:W-:Y:S01]  /*1540*/  FFMA R14, R19, R18.reuse, -2 ;  /* 0xc0000000130e7423 */ /* 0x080fe20000000012 */
[----:B------:R-:W-:Y:S01]  /*1550*/  I2FP.F32.U32 R24, R23 ;  /* 0x0000001700187245 */ /* 0x000fe20000201000 */
[----:B------:R-:W-:Y:S02]  /*1560*/  FFMA R20, R21, R18, -2 ;  /* 0xc000000015147423 */ /* 0x000fe40000000012 */
[-C--:B------:R-:W-:Y:S02]  /*1570*/  FFMA R19, R22, R15.reuse, 1.1641532182693481445e-10 ;  /* 0x2f00000016137423 */ /* 0x080fe4000000000f */
[----:B------:R-:W-:Y:S01]  /*1580*/  FFMA R23, R24, R15, 1.1641532182693481445e-10 ;  /* 0x2f00000018177423 */ /* 0x000fe2000000000f */
[----:B------:R-:W-:Y:S01]  /*1590*/  FADD R15, R14, -1 ;  /* 0xbf8000000e0f7421 */ /* 0x000fe20000000000 */
[C---:B------:R-:W-:Y:S01]  /*15a0*/  FMUL R21, R20.reuse, R20 ;  /* 0x0000001414157220 */ /* 0x040fe20000400000 */
[-C--:B------:R-:W-:Y:S01]  /*15b0*/  FFMA R19, R19, R18.reuse, -2 ;  /* 0xc000000013137423 */ /* 0x080fe20000000012 */
[----:B------:R-:W-:Y:S01]  /*15c0*/  FFMA R23, R23, R18, -2 ;  /* 0xc000000017177423 */ /* 0x000fe20000000012 */
[----:B------:R-:W-:Y:S01]  /*15d0*/  FADD R20, R20, -1 ;  /* 0xbf80000014147421 */ /* 0x000fe20000000000 */
[--C-:B------:R-:W-:Y:S01]  /*15e0*/  FFMA R24, R15, R15, R21.reuse ;  /* 0x0000000f0f187223 */ /* 0x100fe20000000015 */
[----:B------:R-:W-:Y:S01]  /*15f0*/  FADD R18, R19, -1 ;  /* 0xbf80000013127421 */ /* 0x000fe20000000000 */
[C---:B------:R-:W-:Y:S01]  /*1600*/  FMUL R22, R23.reuse, R23 ;  /* 0x0000001717167220 */ /* 0x040fe20000400000 */
[----:B------:R-:W-:Y:S01]  /*1610*/  FMUL R20, R20, R20 ;  /* 0x0000001414147220 */ /* 0x000fe20000400000 */
[----:B------:R-:W-:Y:S01]  /*1620*/  FFMA R21, R14, R14, R21 ;  /* 0x0000000e0e157223 */ /* 0x000fe20000000015 */
[----:B------:R-:W-:Y:S01]  /*1630*/  FSETP.GEU.AND P1, PT, R24, 4, PT ;  /* 0x408000001800780b */ /* 0x000fe20003f2e000 */
[----:B------:R-:W-:Y:S01]  /*1640*/  FADD R23, R23, -1 ;  /* 0xbf80000017177421 */ /* 0x000fe20000000000 */
[----:B------:R-:W-:Y:S01]  /*1650*/  FFMA R24, R18, R18, R22 ;  /* 0x0000001212187223 */ /* 0x000fe20000000016 */
[----:B------:R-:W-:Y:S01]  /*1660*/  FFMA R15, R15, R15, R20 ;  /* 0x0000000f0f0f7223 */ /* 0x000fe20000000014 */
[----:B------:R-:W-:Y:S01]  /*1670*/  FSETP.GEU.OR P1, PT, R21, 4, P1 ;  /* 0x408000001500780b */ /* 0x000fe20000f2e400 */
[----:B------:R-:W-:Y:S01]  /*1680*/  FMUL R23, R23, R23 ;  /* 0x0000001717177220 */ /* 0x000fe20000400000 */
[-C--:B------:R-:W-:Y:S01]  /*1690*/  FFMA R22, R19, R19.reuse, R22 ;  /* 0x0000001313167223 */ /* 0x080fe20000000016 */
[----:B------:R-:W-:Y:S01]  /*16a0*/  FSETP.GEU.AND P2, PT, R24, 4, PT ;  /* 0x408000001800780b */ /* 0x000fe20003f4e000 */
[----:B------:R-:W-:Y:S01]  /*16b0*/  FFMA R14, R14, R14, R20 ;  /* 0x0000000e0e0e7223 */ /* 0x000fe20000000014 */
[----:B------:R-:W-:Y:S01]  /*16c0*/  FSETP.LT.AND P1, PT, R15, 4, !P1 ;  /* 0x408000000f00780b */ /* 0x000fe20004f21000 */
[--C-:B------:R-:W-:Y:S01]  /*16d0*/  FFMA R18, R18, R18, R23.reuse ;  /* 0x0000001212127223 */ /* 0x100fe20000000017 */
[----:B------:R-:W-:Y:S01]  /*16e0*/  FSETP.GEU.OR P2, PT, R22, 4, P2 ;  /* 0x408000001600780b */ /* 0x000fe2000174e400 */
[----:B------:R-:W-:Y:S01]  /*16f0*/  FFMA R19, R19, R19, R23 ;  /* 0x0000001313137223 */ /* 0x000fe20000000017 */
[----:B------:R-:W-:-:S02]  /*1700*/  FSETP.LT.AND P1, PT, R14, 4, P1 ;  /* 0x408000000e00780b */ /* 0x000fc40000f21000 */
[----:B------:R-:W-:Y:S02]  /*1710*/  FSETP.LT.AND P2, PT, R18, 4, !P2 ;  /* 0x408000001200780b */ /* 0x000fe40005741000 */
[----:B------:R-:W-:Y:S02]  /*1720*/  SEL R14, RZ, 0x1, !P1 ;  /* 0x00000001ff0e7807 */ /* 0x000fe40004800000 */
[----:B------:R-:W-:Y:S02]  /*1730*/  SEL R18, RZ, 0x1, P1 ;  /* 0x00000001ff127807 */ /* 0x000fe40000800000 */
[----:B------:R-:W-:Y:S02]  /*1740*/  ISETP.NE.AND.EX P1, PT, R8, RZ, PT, P3 ;  /* 0x000000ff0800720c */ /* 0x000fe40003f25330 */
[----:B------:R-:W-:-:S04]  /*1750*/  FSETP.LT.AND P2, PT, R19, 4, P2 ;  /* 0x408000001300780b */ /* 0x000fc80001741000 */
[----:B------:R-:W-:Y:S02]  /*1760*/  SEL R19, RZ, 0x1, !P2 ;  /* 0x00000001ff137807 */ /* 0x000fe40005000000 */
[----:B------:R-:W-:Y:S02]  /*1770*/  SEL R15, RZ, 0x1, P2 ;  /* 0x00000001ff0f7807 */ /* 0x000fe40001000000 */
[----:B------:R-:W-:Y:S01]  /*1780*/  IADD3 R16, P2, P4, R19, R16, R14 ;  /* 0x0000001013107210 */ /* 0x000fe20007c5e00e */
[----:B------:R-:W-:Y:S01]  /*1790*/  VIADD R14, R6, 0x161f14 ;  /* 0x00161f14060e7836 */ /* 0x000fe20000000000 */
[----:B------:R-:W-:Y:S02]  /*17a0*/  IADD3 R12, P3, P5, R15, R12, R18 ;  /* 0x0000000c0f0c7210 */ /* 0x000fe40007d7e012 */
[----:B------:R-:W-:Y:S02]  /*17b0*/  IADD3.X R17, PT, PT, RZ, R17, RZ, P2, P4 ;  /* 0x00000011ff117210 */ /* 0x000fe400017e84ff */
[----:B------:R-:W-:Y:S01]  /*17c0*/  IADD3.X R13, PT, PT, RZ, R13, RZ, P3, P5 ;  /* 0x0000000dff0d7210 */ /* 0x000fe20001fea4ff */
[----:B------:R-:W-:Y:S08]  /*17d0*/  @P1 BRA `(.L_x_12) ;  /* 0xfffffff800b81947 */ /* 0x000ff0000383ffff */
.L_x_11:
[----:B------:R-:W-:Y:S01]  /*17e0*/  IMAD.MOV.U32 R19, RZ, RZ, R5 ;  /* 0x000000ffff137224 */ /* 0x000fe200078e0005 */
[----:B------:R-:W-:Y:S06]  /*17f0*/  @P0 BRA `(.L_x_13) ;  /* 0x0000000000b80947 */ /* 0x000fec0003800000 */
[----:B------:R-:W-:Y:S01]  /*1800*/  SHF.R.U32.HI R8, RZ, 0x2, R7 ;  /* 0x00000002ff087819 */ /* 0x000fe20000011607 */
[----:B------:R-:W-:Y:S01]  /*1810*/  IMAD.MOV.U32 R14, RZ, RZ, 0x40a00000 ;  /* 0x40a00000ff0e7424 */ /* 0x000fe200078e00ff */
[----:B------:R-:W-:Y:S02]  /*1820*/  SHF.R.U32.HI R15, RZ, 0x2, R4 ;  /* 0x00000002ff0f7819 */ /* 0x000fe40000011604 */
[----:B------:R-:W-:Y:S01]  /*1830*/  LOP3.LUT R8, R8, R7, RZ, 0x3c, !PT ;  /* 0x0000000708087212 */ /* 0x000fe200078e3cff */
[----:B------:R-:W-:Y:S01]  /*1840*/  IMAD.SHL.U32 R7, R3, 0x10, RZ ;  /* 0x0000001003077824 */ /* 0x000fe200078e00ff */
[----:B------:R-:W-:-:S03]  /*1850*/  LOP3.LUT R15, R15, R4, RZ, 0x3c, !PT ;  /* 0x000000040f0f7212 */ /* 0x000fc600078e3cff */
[----:B------:R-:W-:-:S05]  /*1860*/  IMAD.SHL.U32 R9, R8, 0x2, RZ ;  /* 0x0000000208097824 */ /* 0x000fca00078e00ff */
[----:B------:R-:W-:Y:S01]  /*1870*/  LOP3.LUT R8, R8, R9, R7, 0x96, !PT ;  /* 0x0000000908087212 */ /* 0x000fe200078e9607 */
[----:B------:R-:W-:-:S03]  /*1880*/  IMAD.SHL.U32 R7, R15, 0x2, RZ ;  /* 0x000000020f077824 */ /* 0x000fc600078e00ff */
[----:B------:R-:W-:-:S05]  /*1890*/  LOP3.LUT R9, R8, R3, RZ, 0x3c, !PT ;  /* 0x0000000308097212 */ /* 0x000fca00078e3cff */
[----:B------:R-:W-:-:S05]  /*18a0*/  IMAD.SHL.U32 R4, R9, 0x10, RZ ;  /* 0x0000001009047824 */ /* 0x000fca00078e00ff */
[----:B------:R-:W-:Y:S02]  /*18b0*/  LOP3.LUT R8, R15, R7, R4, 0x96, !PT ;  /* 0x000000070f087212 */ /* 0x000fe400078e9604 */
[C---:B------:R-:W-:Y:S01]  /*18c0*/  IADD3 R4, PT, PT, R6.reuse, 0x587c5, R9 ;  /* 0x000587c506047810 */ /* 0x040fe20007ffe009 */
[----:B------:R-:W-:Y:S01]  /*18d0*/  VIADD R6, R6, 0xb0f8a ;  /* 0x000b0f8a06067836 */ /* 0x000fe20000000000 */
[----:B------:R-:W-:Y:S01]  /*18e0*/  LOP3.LUT R15, R8, R9, RZ, 0x3c, !PT ;  /* 0x00000009080f7212 */ /* 0x000fe200078e3cff */
[----:B------:R-:W-:Y:S01]  /*18f0*/  IMAD.MOV.U32 R8, RZ, RZ, 0x2f800000 ;  /* 0x2f800000ff087424 */ /* 0x000fe200078e00ff */
[----:B------:R-:W-:-:S03]  /*1900*/  I2FP.F32.U32 R4, R4 ;  /* 0x0000000400047245 */ /* 0x000fc60000201000 */
[----:B------:R-:W-:Y:S02]  /*1910*/  IMAD.IADD R7, R15, 0x1, R6 ;  /* 0x000000010f077824 */ /* 0x000fe400078e0206 */
[----:B------:R-:W-:-:S03]  /*1920*/  FFMA R4, R4, R8, 1.1641532182693481445e-10 ;  /* 0x2f00000004047423 */ /* 0x000fc60000000008 */
[----:B------:R-:W-:Y:S01]  /*1930*/  I2FP.F32.U32 R7, R7 ;  /* 0x0000000700077245 */ /* 0x000fe20000201000 */
[----:B------:R-:W-:-:S04]  /*1940*/  FFMA R4, R4, R14, -2 ;  /* 0xc000000004047423 */ /* 0x000fc8000000000e */
[----:B------:R-:W-:Y:S01]  /*1950*/  FFMA R7, R7, R8, 1.1641532182693481445e-10 ;  /* 0x2f00000007077423 */ /* 0x000fe20000000008 */
[----:B------:R-:W-:-:S03]  /*1960*/  FADD R8, R4, -1 ;  /* 0xbf80000004087421 */ /* 0x000fc60000000000 */
[----:B------:R-:W-:-:S04]  /*1970*/  FFMA R7, R7, R14, -2 ;  /* 0xc000000007077423 */ /* 0x000fc8000000000e */
[C---:B------:R-:W-:Y:S01]  /*1980*/  FMUL R19, R7.reuse, R7 ;  /* 0x0000000707137220 */ /* 0x040fe20000400000 */
[----:B------:R-:W-:-:S03]  /*1990*/  FADD R7, R7, -1 ;  /* 0xbf80000007077421 */ /* 0x000fc60000000000 */
[--C-:B------:R-:W-:Y:S01]  /*19a0*/  FFMA R14, R8, R8, R19.reuse ;  /* 0x00000008080e7223 */ /* 0x100fe20000000013 */
[----:B------:R-:W-:Y:S01]  /*19b0*/  FMUL R7, R7, R7 ;  /* 0x0000000707077220 */ /* 0x000fe20000400000 */
[----:B------:R-:W-:-:S03]  /*19c0*/  FFMA R19, R4, R4, R19 ;  /* 0x0000000404137223 */ /* 0x000fc60000000013 */
[----:B------:R-:W-:Y:S01]  /*19d0*/  FSETP.GEU.AND P0, PT, R14, 4, PT ;  /* 0x408000000e00780b */ /* 0x000fe20003f0e000 */
[--C-:B------:R-:W-:Y:S01]  /*19e0*/  FFMA R8, R8, R8, R7.reuse ;  /* 0x0000000808087223 */ /* 0x100fe20000000007 */
[----:B------:R-:W-:Y:S02]  /*19f0*/  FFMA R4, R4, R4, R7 ;  /* 0x0000000404047223 */ /* 0x000fe40000000007 */
[----:B------:R-:W-:Y:S01]  /*1a00*/  FSETP.GEU.OR P0, PT, R19, 4, P0 ;  /* 0x408000001300780b */ /* 0x000fe2000070e400 */
[----:B------:R-:W-:Y:S02]  /*1a10*/  IMAD.MOV.U32 R19, RZ, RZ, R3 ;  /* 0x000000ffff137224 */ /* 0x000fe400078e0003 */
[----:B------:R-:W-:Y:S01]  /*1a20*/  IMAD.MOV.U32 R3, RZ, RZ, R15 ;  /* 0x000000ffff037224 */ /* 0x000fe200078e000f */
[----:B------:R-:W-:-:S04]  /*1a30*/  FSETP.LT.AND P0, PT, R8, 4, !P0 ;  /* 0x408000000800780b */ /* 0x000fc80004701000 */
[----:B------:R-:W-:Y:S01]  /*1a40*/  FSETP.LT.AND P0, PT, R4, 4, P0 ;  /* 0x408000000400780b */ /* 0x000fe20000701000 */
[----:B------:R-:W-:Y:S02]  /*1a50*/  IMAD.MOV.U32 R4, RZ, RZ, R2 ;  /* 0x000000ffff047224 */ /* 0x000fe400078e0002 */
[----:B------:R-:W-:Y:S01]  /*1a60*/  IMAD.MOV.U32 R2, RZ, RZ, R9 ;  /* 0x000000ffff027224 */ /* 0x000fe200078e0009 */
[----:B------:R-:W-:Y:S02]  /*1a70*/  SEL R21, RZ, 0x1, !P0 ;  /* 0x00000001ff157807 */ /* 0x000fe40004000000 */
[----:B------:R-:W-:Y:S02]  /*1a80*/  SEL R7, RZ, 0x1, P0 ;  /* 0x00000001ff077807 */ /* 0x000fe40000000000 */
[----:B------:R-:W-:Y:S02]  /*1a90*/  IADD3 R16, P0, PT, R21, R16, RZ ;  /* 0x0000001015107210 */ /* 0x000fe40007f1e0ff */
[----:B------:R-:W-:Y:S01]  /*1aa0*/  IADD3 R12, P1, PT, R7, R12, RZ ;  /* 0x0000000c070c7210 */ /* 0x000fe20007f3e0ff */
[----:B------:R-:W-:-:S02]  /*1ab0*/  IMAD.MOV.U32 R7, RZ, RZ, R5 ;  /* 0x000000ffff077224 */ /* 0x000fc400078e0005 */
[----:B------:R-:W-:Y:S02]  /*1ac0*/  IMAD.X R17, RZ, RZ, R17, P0 ;  /* 0x000000ffff117224 */ /* 0x000fe400000e0611 */
[----:B------:R-:W-:-:S08]  /*1ad0*/  IMAD.X R13, RZ, RZ, R13, P1 ;  /* 0x000000ffff0d7224 */ /* 0x000fd000008e060d */
.L_x_13:
[----:B------:R-:W-:Y:S01]  /*1ae0*/  IMAD.MOV.U32 R18, RZ, RZ, R4 ;  /* 0x000000ffff127224 */ /* 0x000fe200078e0004 */
[----:B------:R1:W-:Y:S04]  /*1af0*/  STG.E.64 desc[UR10][R10.64+0x10], R2 ;  /* 0x000010020a007986 */ /* 0x0003e8000c101b0a */
[----:B------:R1:W-:Y:S04]  /*1b00*/  STG.E.64 desc[UR10][R10.64+0x8], R18 ;  /* 0x000008120a007986 */ /* 0x0003e8000c101b0a */
[----:B------:R1:W-:Y:S02]  /*1b10*/  STG.E.64 desc[UR10][R10.64], R6 ;  /* 0x000000060a007986 */ /* 0x0003e4000c101b0a */
.L_x_10:
[----:B------:R-:W1:Y:S01]  /*1b20*/  LDCU.64 UR4, c[0x0][0x398] ;  /* 0x00007300ff0477ac */ /* 0x000e620008000a00 */
[----:B------:R-:W-:Y:S01]  /*1b30*/  IMAD.SHL.U32 R4, R0, 0x8, RZ ;  /* 0x0000000800047824 */ /* 0x000fe200078e00ff */
[----:B------:R-:W-:Y:S01]  /*1b40*/  SHF.R.U32.HI R0, RZ, 0x1d, R0 ;  /* 0x0000001dff007819 */ /* 0x000fe20000011600 */
[----:B------:R-:W2:Y:S03]  /*1b50*/  LDCU.64 UR6, c[0x0][0x3a0] ;  /* 0x00007400ff0677ac */ /* 0x000ea60008000a00 */
[C---:B-1----:R-:W-:Y:S02]  /*1b60*/  IADD3 R2, P0, PT, R4.reuse, UR4, RZ ;  /* 0x0000000404027c10 */ /* 0x042fe4000ff1e0ff */
[----:B--2---:R-:W-:Y:S02]  /*1b70*/  IADD3 R4, P1, PT, R4, UR6, RZ ;  /* 0x0000000604047c10 */ /* 0x004fe4000ff3e0ff */
[----:B------:R-:W-:-:S02]  /*1b80*/  IADD3.X R3, PT, PT, R0, UR5, RZ, P0, !PT ;  /* 0x0000000500037c10 */ /* 0x000fc400087fe4ff */
[----:B------:R-:W-:-:S03]  /*1b90*/  IADD3.X R5, PT, PT, R0, UR7, RZ, P1, !PT ;  /* 0x0000000700057c10 */ /* 0x000fc60008ffe4ff */
[----:B------:R-:W-:Y:S04]  /*1ba0*/  STG.E.64 desc[UR10][R2.64], R16 ;  /* 0x0000001002007986 */ /* 0x000fe8000c101b0a */
[----:B------:R-:W-:Y:S01]  /*1bb0*/  STG.E.64 desc[UR10][R4.64], R12 ;  /* 0x0000000c04007986 */ /* 0x000fe2000c101b0a */
[----:B------:R-:W-:Y:S05]  /*1bc0*/  EXIT ;  /* 0x000000000000794d */ /* 0x000fea0003800000 */
        .weak           $__internal_0_$__cuda_sm20_div_u64
        .type           $__internal_0_$__cuda_sm20_div_u64,@function
        .size           $__internal_0_$__cuda_sm20_div_u64,(.L_x_15 - $__internal_0_$__cuda_sm20_div_u64)
$__internal_0_$__cuda_sm20_div_u64:
[----:B------:R-:W-:Y:S01]  /*1bd0*/  UMOV UR4, UR6 ;  /* 0x0000000600047c82 */ /* 0x000fe20008000000 */
[----:B------:R-:W-:Y:S02]  /*1be0*/  UMOV UR5, UR7 ;  /* 0x0000000700057c82 */ /* 0x000fe40008000000 */
[----:B------:R-:W0:Y:S08]  /*1bf0*/  I2F.U64.RP R6, UR4 ;  /* 0x0000000400067d12 */ /* 0x000e300008309000 */
[----:B0-----:R-:W0:Y:S02]  /*1c00*/  MUFU.RCP R6, R6 ;  /* 0x0000000600067308 */ /* 0x001e240000001000 */
[----:B0-----:R-:W-:-:S06]  /*1c10*/  VIADD R2, R6, 0x1ffffffe ;  /* 0x1ffffffe06027836 */ /* 0x001fcc0000000000 */
[----:B------:R-:W0:Y:S02]  /*1c20*/  F2I.U64.TRUNC R2, R2 ;  /* 0x0000000200027311 */ /* 0x000e24000020d800 */
[----:B0-----:R-:W-:-:S04]  /*1c30*/  IMAD.WIDE.U32 R4, R2, UR6, RZ ;  /* 0x0000000602047c25 */ /* 0x001fc8000f8e00ff */
[----:B------:R-:W-:Y:S01]  /*1c40*/  IMAD R5, R2, UR7, R5 ;  /* 0x0000000702057c24 */ /* 0x000fe2000f8e0205 */
[----:B------:R-:W-:-:S03]  /*1c50*/  IADD3 R7, P0, PT, RZ, -R4, RZ ;  /* 0x80000004ff077210 */ /* 0x000fc60007f1e0ff */
[----:B------:R-:W-:Y:S02]  /*1c60*/  IMAD R5, R3, UR6, R5 ;  /* 0x0000000603057c24 */ /* 0x000fe4000f8e0205 */
[----:B------:R-:W-:-:S04]  /*1c70*/  IMAD.HI.U32 R4, R2, R7, RZ ;  /* 0x0000000702047227 */ /* 0x000fc800078e00ff */
[----:B------:R-:W-:Y:S02]  /*1c80*/  IMAD.X R9, RZ, RZ, ~R5, P0 ;  /* 0x000000ffff097224 */ /* 0x000fe400000e0e05 */
[----:B------:R-:W-:Y:S02]  /*1c90*/  IMAD.MOV.U32 R5, RZ, RZ, R2 ;  /* 0x000000ffff057224 */ /* 0x000fe400078e0002 */
[-C--:B------:R-:W-:Y:S02]  /*1ca0*/  IMAD R11, R3, R9.reuse, RZ ;  /* 0x00000009030b7224 */ /* 0x080fe400078e02ff */
[----:B------:R-:W-:-:S04]  /*1cb0*/  IMAD.WIDE.U32 R4, P0, R2, R9, R4 ;  /* 0x0000000902047225 */ /* 0x000fc80007800004 */
[----:B------:R-:W-:-:S04]  /*1cc0*/  IMAD.HI.U32 R9, R3, R9, RZ ;  /* 0x0000000903097227 */ /* 0x000fc800078e00ff */
[----:B------:R-:W-:-:S05]  /*1cd0*/  IMAD.HI.U32 R4, P1, R3, R7, R4 ;  /* 0x0000000703047227 */ /* 0x000fca0007820004 */
[----:B------:R-:W-:Y:S01]  /*1ce0*/  IADD3 R5, P2, PT, R11, R4, RZ ;  /* 0x000000040b057210 */ /* 0x000fe20007f5e0ff */
[----:B------:R-:W-:-:S04]  /*1cf0*/  IMAD.X R4, R9, 0x1, R3, P0 ;  /* 0x0000000109047824 */ /* 0x000fc800000e0603 */
[----:B------:R-:W-:Y:S01]  /*1d00*/  IMAD.WIDE.U32 R2, R5, UR6, RZ ;  /* 0x0000000605027c25 */ /* 0x000fe2000f8e00ff */
[----:B------:R-:W-:-:S03]  /*1d10*/  IADD3.X R7, PT, PT, RZ, RZ, R4, P2, P1 ;  /* 0x000000ffff077210 */ /* 0x000fc600017e2404 */
[----:B------:R-:W-:Y:S01]  /*1d20*/  IMAD R4, R5, UR7, R3 ;  /* 0x0000000705047c24 */ /* 0x000fe2000f8e0203 */
[----:B------:R-:W-:-:S03]  /*1d30*/  IADD3 R3, P0, PT, RZ, -R2, RZ ;  /* 0x80000002ff037210 */ /* 0x000fc60007f1e0ff */
[----:B------:R-:W-:Y:S02]  /*1d40*/  IMAD R2, R7, UR6, R4 ;  /* 0x0000000607027c24 */ /* 0x000fe4000f8e0204 */
[----:B------:R-:W-:-:S04]  /*1d50*/  IMAD.HI.U32 R4, R5, R3, RZ ;  /* 0x0000000305047227 */ /* 0x000fc800078e00ff */
[----:B------:R-:W-:-:S04]  /*1d60*/  IMAD.X R2, RZ, RZ, ~R2, P0 ;  /* 0x000000ffff027224 */ /* 0x000fc800000e0e02 */
[----:B------:R-:W-:-:S04]  /*1d70*/  IMAD.WIDE.U32 R4, P0, R5, R2, R4 ;  /* 0x0000000205047225 */ /* 0x000fc80007800004 */
[C---:B------:R-:W-:Y:S02]  /*1d80*/  IMAD R6, R7.reuse, R2, RZ ;  /* 0x0000000207067224 */ /* 0x040fe400078e02ff */
[----:B------:R-:W-:-:S04]  /*1d90*/  IMAD.HI.U32 R5, P1, R7, R3, R4 ;  /* 0x0000000307057227 */ /* 0x000fc80007820004 */
[----:B------:R-:W-:Y:S01]  /*1da0*/  IMAD.HI.U32 R2, R7, R2, RZ ;  /* 0x0000000207027227 */ /* 0x000fe200078e00ff */
[----:B------:R-:W-:-:S03]  /*1db0*/  IADD3 R5, P2, PT, R6, R5, RZ ;  /* 0x0000000506057210 */ /* 0x000fc60007f5e0ff */
[----:B------:R-:W-:Y:S02]  /*1dc0*/  IMAD.X R7, R2, 0x1, R7, P0 ;  /* 0x0000000102077824 */ /* 0x000fe400000e0607 */
[----:B------:R-:W-:-:S03]  /*1dd0*/  IMAD.HI.U32 R2, R5, UR12, RZ ;  /* 0x0000000c05027c27 */ /* 0x000fc6000f8e00ff */
[----:B------:R-:W-:Y:S01]  /*1de0*/  IADD3.X R7, PT, PT, RZ, RZ, R7, P2, P1 ;  /* 0x000000ffff077210 */ /* 0x000fe200017e2407 */
[----:B------:R-:W-:Y:S02]  /*1df0*/  IMAD.MOV.U32 R3, RZ, RZ, RZ ;  /* 0x000000ffff037224 */ /* 0x000fe400078e00ff */
[----:B------:R-:W-:-:S04]  /*1e00*/  IMAD.WIDE.U32 R2, R5, UR13, R2 ;  /* 0x0000000d05027c25 */ /* 0x000fc8000f8e0002 */
[C---:B------:R-:W-:Y:S02]  /*1e10*/  IMAD R5, R7.reuse, UR13, RZ ;  /* 0x0000000d07057c24 */ /* 0x040fe4000f8e02ff */
[----:B------:R-:W-:-:S04]  /*1e20*/  IMAD.HI.U32 R2, P0, R7, UR12, R2 ;  /* 0x0000000c07027c27 */ /* 0x000fc8000f800002 */
[----:B------:R-:W-:Y:S01]  /*1e30*/  IMAD.HI.U32 R4, R7, UR13, RZ ;  /* 0x0000000d07047c27 */ /* 0x000fe2000f8e00ff */
[----:B------:R-:W-:-:S03]  /*1e40*/  IADD3 R5, P1, PT, R5, R2, RZ ;  /* 0x0000000205057210 */ /* 0x000fc60007f3e0ff */
[----:B------:R-:W-:Y:S02]  /*1e50*/  IMAD.X R4, RZ, RZ, R4, P0 ;  /* 0x000000ffff047224 */ /* 0x000fe400000e0604 */
[----:B------:R-:W-:-:S04]  /*1e60*/  IMAD.WIDE.U32 R2, R5, UR6, RZ ;  /* 0x0000000605027c25 */ /* 0x000fc8000f8e00ff */
[----:B------:R-:W-:Y:S01]  /*1e70*/  IMAD.X R4, RZ, RZ, R4, P1 ;  /* 0x000000ffff047224 */ /* 0x000fe200008e0604 */
[----:B------:R-:W-:Y:S01]  /*1e80*/  IADD3 R9, P1, PT, -R2, UR12, RZ ;  /* 0x0000000c02097c10 */ /* 0x000fe2000ff3e1ff */
[C---:B------:R-:W-:Y:S01]  /*1e90*/  IMAD R3, R5.reuse, UR7, R3 ;  /* 0x0000000705037c24 */ /* 0x040fe2000f8e0203 */
[----:B------:R-:W-:Y:S02]  /*1ea0*/  IADD3 R2, P2, PT, R5, 0x1, RZ ;  /* 0x0000000105027810 */ /* 0x000fe40007f5e0ff */
[----:B------:R-:W-:Y:S01]  /*1eb0*/  ISETP.GE.U32.AND P0, PT, R9, UR6, PT ;  /* 0x0000000609007c0c */ /* 0x000fe2000bf06070 */
[----:B------:R-:W-:-:S05]  /*1ec0*/  IMAD R3, R4, UR6, R3 ;  /* 0x0000000604037c24 */ /* 0x000fca000f8e0203 */
[----:B------:R-:W-:Y:S01]  /*1ed0*/  IADD3.X R8, PT, PT, ~R3, UR13, RZ, P1, !PT ;  /* 0x0000000d03087c10 */ /* 0x000fe20008ffe5ff */
[----:B------:R-:W-:Y:S01]  /*1ee0*/  IMAD.X R3, RZ, RZ, R4, P2 ;  /* 0x000000ffff037224 */ /* 0x000fe200010e0604 */
[----:B------:R-:W-:Y:S02]  /*1ef0*/  IADD3 R6, P1, PT, R9, -UR6, RZ ;  /* 0x8000000609067c10 */ /* 0x000fe4000ff3e0ff */
[C---:B------:R-:W-:Y:S02]  /*1f00*/  ISETP.GE.U32.AND.EX P0, PT, R8.reuse, UR7, PT, P0 ;  /* 0x0000000708007c0c */ /* 0x040fe4000bf06100 */
[----:B------:R-:W-:Y:S02]  /*1f10*/  IADD3.X R7, PT, PT, R8, ~UR7, RZ, P1, !PT ;  /* 0x8000000708077c10 */ /* 0x000fe40008ffe4ff */
[----:B------:R-:W-:Y:S02]  /*1f20*/  SEL R5, R2, R5, P0 ;  /* 0x0000000502057207 */ /* 0x000fe40000000000 */
[----:B------:R-:W-:-:S02]  /*1f30*/  SEL R6, R6, R9, P0 ;  /* 0x0000000906067207 */ /* 0x000fc40000000000 */
[----:B------:R-:W-:Y:S02]  /*1f40*/  SEL R2, R7, R8, P0 ;  /* 0x0000000807027207 */ /* 0x000fe40000000000 */
[----:B------:R-:W-:Y:S01]  /*1f50*/  SEL R4, R3, R4, P0 ;  /* 0x0000000403047207 */ /* 0x000fe20000000000 */
[----:B------:R-:W-:Y:S01]  /*1f60*/  IMAD.MOV.U32 R3, RZ, RZ, 0x0 ;  /* 0x00000000ff037424 */ /* 0x000fe200078e00ff */
[----:B------:R-:W-:Y:S02]  /*1f70*/  IADD3 R8, P2, PT, R5, 0x1, RZ ;  /* 0x0000000105087810 */ /* 0x000fe40007f5e0ff */
[----:B------:R-:W-:Y:S02]  /*1f80*/  ISETP.GE.U32.AND P0, PT, R6, UR6, PT ;  /* 0x0000000606007c0c */ /* 0x000fe4000bf06070 */
[----:B------:R-:W-:Y:S01]  /*1f90*/  ISETP.NE.U32.AND P1, PT, RZ, UR6, PT ;  /* 0x00000006ff007c0c */ /* 0x000fe2000bf25070 */
[----:B------:R-:W-:Y:S01]  /*1fa0*/  IMAD.X R9, RZ, RZ, R4, P2 ;  /* 0x000000ffff097224 */ /* 0x000fe200010e0604 */
[----:B------:R-:W-:Y:S01]  /*1fb0*/  ISETP.GE.U32.AND.EX P0, PT, R2, UR7, PT, P0 ;  /* 0x0000000702007c0c */ /* 0x000fe2000bf06100 */
[----:B------:R-:W-:Y:S01]  /*1fc0*/  IMAD.MOV.U32 R2, RZ, RZ, R0 ;  /* 0x000000ffff027224 */ /* 0x000fe200078e0000 */
[----:B------:R-:W-:-:S02]  /*1fd0*/  ISETP.NE.AND.EX P1, PT, RZ, UR7, PT, P1 ;  /* 0x00000007ff007c0c */ /* 0x000fc4000bf25310 */
[----:B------:R-:W-:Y:S02]  /*1fe0*/  SEL R8, R8, R5, P0 ;  /* 0x0000000508087207 */ /* 0x000fe40000000000 */
[----:B------:R-:W-:Y:S02]  /*1ff0*/  SEL R9, R9, R4, P0 ;  /* 0x0000000409097207 */ /* 0x000fe40000000000 */
[----:B------:R-:W-:Y:S02]  /*2000*/  SEL R8, R8, 0xffffffff, P1 ;  /* 0xffffffff08087807 */ /* 0x000fe40000800000 */
[----:B------:R-:W-:Y:S01]  /*2010*/  SEL R9, R9, 0xffffffff, P1 ;  /* 0xffffffff09097807 */ /* 0x000fe20000800000 */
[----:B------:R-:W-:Y:S06]  /*2020*/  RET.REL.NODEC R2 `(integrate) ;  /* 0xffffffdc02f47950 */ /* 0x000fec0003c3ffff */
.L_x_14:
[----:B------:R-:W-:-:S00]  /*2030*/  BRA `(.L_x_14) ;  /* 0xfffffffc00fc7947 */ /* 0x000fc0000383ffff */
[----:B------:R-:W-:-:S00]  /*2040*/  NOP ;  /* 0x0000000000007918 */ /* 0x000fc00000000000 */
        /* <DEDUP_REMOVED lines=11> */
.L_x_15:


//--------------------- .nv.global.init           --------------------------
	.section	.nv.global.init,"aw",@progbits
	.align	4
.nv.global.init:
	.type		mrg32k3aM1SubSeq,@object
	.size		mrg32k3aM1SubSeq,(mrg32k3aM2SubSeq - mrg32k3aM1SubSeq)
mrg32k3aM1SubSeq:
        /*0000*/ 	.byte	0x0b, 0xcc, 0xee, 0x04, 0x73, 0x29, 0x8b, 0x6f, 0xf6, 0x53, 0x03, 0xf6, 0x23, 0xf6, 0xea, 0xda
        /* <DEDUP_REMOVED lines=125> */
	.type		mrg32k3aM2SubSeq,@object
	.size		mrg32k3aM2SubSeq,(mrg32k3aM1 - mrg32k3aM2SubSeq)
mrg32k3aM2SubSeq:
        /* <DEDUP_REMOVED lines=126> */
	.type		mrg32k3aM1,@object
	.size		mrg32k3aM1,(mrg32k3aM1Seq - mrg32k3aM1)
mrg32k3aM1:
        /* <DEDUP_REMOVED lines=144> */
	.type		mrg32k3aM1Seq,@object
	.size		mrg32k3aM1Seq,(mrg32k3aM2 - mrg32k3aM1Seq)
mrg32k3aM1Seq:
        /* <DEDUP_REMOVED lines=144> */
	.type		mrg32k3aM2,@object
	.size		mrg32k3aM2,(mrg32k3aM2Seq - mrg32k3aM2)
mrg32k3aM2:
        /* <DEDUP_REMOVED lines=144> */
	.type		mrg32k3aM2Seq,@object
	.size		mrg32k3aM2Seq,(precalc_xorwow_matrix - mrg32k3aM2Seq)
mrg32k3aM2Seq:
        /* <DEDUP_REMOVED lines=144> */
	.type		precalc_xorwow_matrix,@object
	.size		precalc_xorwow_matrix,(precalc_xorwow_offset_matrix - precalc_xorwow_matrix)
precalc_xorwow_matrix:
        /* <DEDUP_REMOVED lines=6400> */
	.type		precalc_xorwow_offset_matrix,@object
	.size		precalc_xorwow_offset_matrix,(.L_1 - precalc_xorwow_offset_matrix)
precalc_xorwow_offset_matrix:
        /* <DEDUP_REMOVED lines=6400> */
.L_1:


//--------------------- .nv.shared.reserved.0     --------------------------
	.section	.nv.shared.reserved.0,"aw",@nobits
	.weak		__nv_reservedSMEM_offset_0_alias
	.size		__nv_reservedSMEM_offset_0_alias, 0, 64
	.other		__nv_reservedSMEM_offset_0_alias,@"STO_CUDA_RESERVED_SHARED STV_DEFAULT"
__nv_reservedSMEM_offset_0_alias:
	.zero		0
	.zero		64


//--------------------- .nv.constant0.integrate   --------------------------
	.section	.nv.constant0.integrate,"a",@progbits
	.sectionflags	@""
	.align	4
.nv.constant0.integrate:
	.zero		936


//--------------------- SYMBOLS --------------------------

	.type		.nv.reservedSmem.offset0,@object
	.size		.nv.reservedSmem.offset0,0x4
